	.target	sm_90a

	.elftype	@"ET_EXEC"


//--------------------- .note.nv.tkinfo           --------------------------
	.section	.note.nv.tkinfo,"",@"SHT_NOTE"
	.sectionflags	@"SHF_NOTE_NV_TKINFO"
	.tkinfo
        /*0018*/ 	.word	0x00000002
        /*0030*/ 	.string	""
        /*0030*/ 	.string	"ptxas"
        /*0030*/ 	.string	"Cuda compilation tools, release 13.0, V13.0.88"
        /*0030*/ 	.string	"Build cuda_13.0.r13.0/compiler.36424714_0"
        /*0030*/ 	.string	"-arch sm_90a -m 64 "



//--------------------- .note.nv.cuinfo           --------------------------
	.section	.note.nv.cuinfo,"",@"SHT_NOTE"
	.sectionflags	@"SHF_NOTE_NV_CUINFO"
        /*0018*/ 	.short	0x0002
        /*001a*/ 	.short	0x005a
        /*001c*/ 	.short	0x0082
	.zero		2


//--------------------- .nv.info                  --------------------------
	.section	.nv.info,"",@"SHT_CUDA_INFO"
	.align	4


	//----- nvinfo : EIATTR_REGCOUNT
	.align		4
        /*0000*/ 	.byte	0x04, 0x2f
        /*0002*/ 	.short	(.L_12 - .L_11)
	.align		4
.L_11:
        /*0004*/ 	.word	index@(_ZN7cutlass13device_kernelINS_4gemm6kernel13GemmUniversalIN4cute5tupleIJiiiiEEENS1_10collective13CollectiveMmaINS1_37MainloopSm90TmaGmmaWarpSpecializedFP8ILi18ENS5_IJNS4_1CILi1EEESB_SB_EEENS1_35KernelTmaWarpSpecializedCooperativeEEENS5_IJNSA_ILi128EEENSA_ILi256EEENSA_ILi32EEEEEENS_12float_e4m3_tENS5_IJlSB_lEEESJ_SK_NS4_8TiledMMAINS4_8MMA_AtomIJNS4_4SM904GMMA31MMA_64x256x32_F32E4M3E4M3_SS_TNILNSO_7ScaleInE1ELSQ_1EEEEEENS4_6LayoutINS5_IJNSA_ILi2EEESB_SB_EEENS5_IJSB_NSA_ILi0EEESW_EEEEENS5_IJNS4_10UnderscoreESZ_SZ_EEEEENS4_13SM90_TMA_LOADENS4_14ComposedLayoutINS4_7SwizzleILi1ELi4ELi3EEENS4_18smem_ptr_flag_bitsILi8EEENST_INS5_IJNSA_ILi8EEESH_EEENS5_IJSH_SB_EEEEEEEvNS4_8identityES12_S1C_vS1D_EENS_8epilogue10collective6detail29Sm90TmaWarpSpecializedAdapterINS1G_15DefaultEpilogueISJ_SK_SK_NS1F_6thread17LinearCombinationISJ_Li1EffLNS1K_9ScaleType4KindE0ELNS_15FloatRoundStyleE2ESJ_EENS1_15EpilogueDefaultEEEEEvvEEEEvNT_6ParamsE)
        /*0008*/ 	.word	0x000000a8


	//----- nvinfo : EIATTR_FRAME_SIZE
	.align		4
.L_12:
        /*000c*/ 	.byte	0x04, 0x11
        /*000e*/ 	.short	(.L_14 - .L_13)
	.align		4
.L_13:
        /*0010*/ 	.word	index@(_ZN7cutlass13device_kernelINS_4gemm6kernel13GemmUniversalIN4cute5tupleIJiiiiEEENS1_10collective13CollectiveMmaINS1_37MainloopSm90TmaGmmaWarpSpecializedFP8ILi18ENS5_IJNS4_1CILi1EEESB_SB_EEENS1_35KernelTmaWarpSpecializedCooperativeEEENS5_IJNSA_ILi128EEENSA_ILi256EEENSA_ILi32EEEEEENS_12float_e4m3_tENS5_IJlSB_lEEESJ_SK_NS4_8TiledMMAINS4_8MMA_AtomIJNS4_4SM904GMMA31MMA_64x256x32_F32E4M3E4M3_SS_TNILNSO_7ScaleInE1ELSQ_1EEEEEENS4_6LayoutINS5_IJNSA_ILi2EEESB_SB_EEENS5_IJSB_NSA_ILi0EEESW_EEEEENS5_IJNS4_10UnderscoreESZ_SZ_EEEEENS4_13SM90_TMA_LOADENS4_14ComposedLayoutINS4_7SwizzleILi1ELi4ELi3EEENS4_18smem_ptr_flag_bitsILi8EEENST_INS5_IJNSA_ILi8EEESH_EEENS5_IJSH_SB_EEEEEEEvNS4_8identityES12_S1C_vS1D_EENS_8epilogue10collective6detail29Sm90TmaWarpSpecializedAdapterINS1G_15DefaultEpilogueISJ_SK_SK_NS1F_6thread17LinearCombinationISJ_Li1EffLNS1K_9ScaleType4KindE0ELNS_15FloatRoundStyleE2ESJ_EENS1_15EpilogueDefaultEEEEEvvEEEEvNT_6ParamsE)
        /*0014*/ 	.word	0x00000100


	//----- nvinfo : EIATTR_MIN_STACK_SIZE
	.align		4
.L_14:
        /*0018*/ 	.byte	0x04, 0x12
        /*001a*/ 	.short	(.L_16 - .L_15)
	.align		4
.L_15:
        /*001c*/ 	.word	index@(_ZN7cutlass13device_kernelINS_4gemm6kernel13GemmUniversalIN4cute5tupleIJiiiiEEENS1_10collective13CollectiveMmaINS1_37MainloopSm90TmaGmmaWarpSpecializedFP8ILi18ENS5_IJNS4_1CILi1EEESB_SB_EEENS1_35KernelTmaWarpSpecializedCooperativeEEENS5_IJNSA_ILi128EEENSA_ILi256EEENSA_ILi32EEEEEENS_12float_e4m3_tENS5_IJlSB_lEEESJ_SK_NS4_8TiledMMAINS4_8MMA_AtomIJNS4_4SM904GMMA31MMA_64x256x32_F32E4M3E4M3_SS_TNILNSO_7ScaleInE1ELSQ_1EEEEEENS4_6LayoutINS5_IJNSA_ILi2EEESB_SB_EEENS5_IJSB_NSA_ILi0EEESW_EEEEENS5_IJNS4_10UnderscoreESZ_SZ_EEEEENS4_13SM90_TMA_LOADENS4_14ComposedLayoutINS4_7SwizzleILi1ELi4ELi3EEENS4_18smem_ptr_flag_bitsILi8EEENST_INS5_IJNSA_ILi8EEESH_EEENS5_IJSH_SB_EEEEEEEvNS4_8identityES12_S1C_vS1D_EENS_8epilogue10collective6detail29Sm90TmaWarpSpecializedAdapterINS1G_15DefaultEpilogueISJ_SK_SK_NS1F_6thread17LinearCombinationISJ_Li1EffLNS1K_9ScaleType4KindE0ELNS_15FloatRoundStyleE2ESJ_EENS1_15EpilogueDefaultEEEEEvvEEEEvNT_6ParamsE)
        /*0020*/ 	.word	0x00000100
.L_16:


//--------------------- .nv.compat                --------------------------
	.section	.nv.compat,"",@"SHT_CUDA_COMPAT_INFO"
	.align	4
        /*0000*/ 	.byte	0x02, 0x09, 0x01, 0x00, 0x02, 0x02, 0x04, 0x00, 0x02, 0x05, 0x05, 0x00, 0x03, 0x07, 0x01, 0x01
        /*0010*/ 	.byte	0x02, 0x03, 0x01, 0x00, 0x02, 0x06, 0x01, 0x00, 0x04, 0x0b, 0x08, 0x00, 0x00, 0x00, 0x00, 0x00
        /*0020*/ 	.byte	0x00, 0x00, 0x00, 0x00


//--------------------- .nv.info._ZN7cutlass13device_kernelINS_4gemm6kernel13GemmUniversalIN4cute5tupleIJiiiiEEENS1_10collective13CollectiveMmaINS1_37MainloopSm90TmaGmmaWarpSpecializedFP8ILi18ENS5_IJNS4_1CILi1EEESB_SB_EEENS1_35KernelTmaWarpSpecializedCooperativeEEENS5_IJNSA_ILi128EEENSA_ILi256EEENSA_ILi32EEEEEENS_12float_e4m3_tENS5_IJlSB_lEEESJ_SK_NS4_8TiledMMAINS4_8MMA_AtomIJNS4_4SM904GMMA31MMA_64x256x32_F32E4M3E4M3_SS_TNILNSO_7ScaleInE1ELSQ_1EEEEEENS4_6LayoutINS5_IJNSA_ILi2EEESB_SB_EEENS5_IJSB_NSA_ILi0EEESW_EEEEENS5_IJNS4_10UnderscoreESZ_SZ_EEEEENS4_13SM90_TMA_LOADENS4_14ComposedLayoutINS4_7SwizzleILi1ELi4ELi3EEENS4_18smem_ptr_flag_bitsILi8EEENST_INS5_IJNSA_ILi8EEESH_EEENS5_IJSH_SB_EEEEEEEvNS4_8identityES12_S1C_vS1D_EENS_8epilogue10collective6detail29Sm90TmaWarpSpecializedAdapterINS1G_15DefaultEpilogueISJ_SK_SK_NS1F_6thread17LinearCombinationISJ_Li1EffLNS1K_9ScaleType4KindE0ELNS_15FloatRoundStyleE2ESJ_EENS1_15EpilogueDefaultEEEEEvvEEEEvNT_6ParamsE --------------------------
	.section	.nv.info._ZN7cutlass13device_kernelINS_4gemm6kernel13GemmUniversalIN4cute5tupleIJiiiiEEENS1_10collective13CollectiveMmaINS1_37MainloopSm90TmaGmmaWarpSpecializedFP8ILi18ENS5_IJNS4_1CILi1EEESB_SB_EEENS1_35KernelTmaWarpSpecializedCooperativeEEENS5_IJNSA_ILi128EEENSA_ILi256EEENSA_ILi32EEEEEENS_12float_e4m3_tENS5_IJlSB_lEEESJ_SK_NS4_8TiledMMAINS4_8MMA_AtomIJNS4_4SM904GMMA31MMA_64x256x32_F32E4M3E4M3_SS_TNILNSO_7ScaleInE1ELSQ_1EEEEEENS4_6LayoutINS5_IJNSA_ILi2EEESB_SB_EEENS5_IJSB_NSA_ILi0EEESW_EEEEENS5_IJNS4_10UnderscoreESZ_SZ_EEEEENS4_13SM90_TMA_LOADENS4_14ComposedLayoutINS4_7SwizzleILi1ELi4ELi3EEENS4_18smem_ptr_flag_bitsILi8EEENST_INS5_IJNSA_ILi8EEESH_EEENS5_IJSH_SB_EEEEEEEvNS4_8identityES12_S1C_vS1D_EENS_8epilogue10collective6detail29Sm90TmaWarpSpecializedAdapterINS1G_15DefaultEpilogueISJ_SK_SK_NS1F_6thread17LinearCombinationISJ_Li1EffLNS1K_9ScaleType4KindE0ELNS_15FloatRoundStyleE2ESJ_EENS1_15EpilogueDefaultEEEEEvvEEEEvNT_6ParamsE,"",@"SHT_CUDA_INFO"
	.sectionflags	@""
	.align	4


	//----- nvinfo : EIATTR_CUDA_API_VERSION
	.align		4
        /*0000*/ 	.byte	0x04, 0x37
        /*0002*/ 	.short	(.L_18 - .L_17)
.L_17:
        /*0004*/ 	.word	0x00000082


	//----- nvinfo : EIATTR_KPARAM_INFO
	.align		4
.L_18:
        /*0008*/ 	.byte	0x04, 0x17
        /*000a*/ 	.short	(.L_20 - .L_19)
.L_19:
        /*000c*/ 	.word	0x00000000
        /*0010*/ 	.short	0x0000
        /*0012*/ 	.short	0x0070
        /*0014*/ 	.byte	0x00, 0xf0, 0x01, 0x10


	//----- nvinfo : EIATTR_SPARSE_MMA_MASK
	.align		4
.L_20:
        /*0018*/ 	.byte	0x03, 0x50
        /*001a*/ 	.short	0x0000


	//----- nvinfo : EIATTR_MAXREG_COUNT
	.align		4
        /*001c*/ 	.byte	0x03, 0x1b
        /*001e*/ 	.short	0x00a8


	//----- nvinfo : EIATTR_NUM_BARRIERS
	.align		4
        /*0020*/ 	.byte	0x02, 0x4c
        /*0022*/ 	.byte	0x01
	.zero		1


	//----- nvinfo : EIATTR_ANNOTATIONS
	.align		4
        /*0024*/ 	.byte	0x04, 0x55
        /*0026*/ 	.short	(.L_22 - .L_21)


	//   ....[0]....
.L_21:
        /*0028*/ 	.word	0x00000001
        /*002c*/ 	.byte	0x80, 0x07, 0x00, 0x00, 0x01, 0x00, 0x00, 0x00, 0xa0, 0x07, 0x00, 0x00, 0x01, 0x00, 0x00, 0x00
        /* <DEDUP_REMOVED lines=193> */
        /*0c4c*/ 	.byte	0x40, 0x09, 0x01, 0x00


	//----- nvinfo : EIATTR_MERCURY_ISA_VERSION
	.align		4
.L_22:
        /*0c50*/ 	.byte	0x03, 0x5f
        /*0c52*/ 	.short	0x0101


	//----- nvinfo : EIATTR_INT_WARP_WIDE_INSTR_OFFSETS
	.align		4
        /*0c54*/ 	.byte	0x04, 0x31
        /*0c56*/ 	.short	(.L_24 - .L_23)


	//   ....[0]....
.L_23:
        /*0c58*/ 	.word	0x00000650


	//   ....[1]....
        /*0c5c*/ 	.word	0x00000660


	//   ....[2]....
        /*0c60*/ 	.word	0x00000790


	//----- nvinfo : EIATTR_COOP_GROUP_MASK_REGIDS
	.align		4
.L_24:
        /*0c64*/ 	.byte	0x04, 0x29
        /*0c66*/ 	.short	(.L_26 - .L_25)


	//   ....[0]....
.L_25:
        /*0c68*/ 	.word	0xffffffff


	//   ....[1]....
        /*0c6c*/ 	.word	0xffffffff


	//   ....[2]....
        /*0c70*/ 	.word	0xffffffff


	//   ....[3]....
        /*0c74*/ 	.word	0xffffffff


	//   ....[4]....
        /*0c78*/ 	.word	0xffffffff


	//----- nvinfo : EIATTR_COOP_GROUP_INSTR_OFFSETS
	.align		4
.L_26:
        /*0c7c*/ 	.byte	0x04, 0x28
        /*0c7e*/ 	.short	(.L_28 - .L_27)


	//   ....[0]....
.L_27:
        /*0c80*/ 	.word	0x00000070


	//   ....[1]....
        /*0c84*/ 	.word	0x00000080


	//   ....[2]....
        /*0c88*/ 	.word	0x000001a0


	//   ....[3]....
        /*0c8c*/ 	.word	0x000005a0


	//   ....[4]....
        /*0c90*/ 	.word	0x000014e0


	//----- nvinfo : EIATTR_REG_RECONFIG
	.align		4
.L_28:
        /*0c94*/ 	.byte	0x01, 0x54
	.zero		2


	//----- nvinfo : EIATTR_MBARRIER_INSTR_OFFSETS
	.align		4
        /*0c98*/ 	.byte	0x04, 0x39
        /*0c9a*/ 	.short	(.L_30 - .L_29)


	//   ....[0]....
.L_29:
        /*0c9c*/ 	.word	0x00000340
        /*0ca0*/ 	.word	0x000000ff
        /*0ca4*/ 	.word	0x00000000
        /*0ca8*/ 	.short	0x0100
        /*0caa*/ 	.byte	0x09
	.zero		1


	//   ....[1]....
        /*0cac*/ 	.word	0x00000350
        /*0cb0*/ 	.word	0x000000ff
        /*0cb4*/ 	.word	0x00000090
        /*0cb8*/ 	.short	0x0100
        /*0cba*/ 	.byte	0x09
	.zero		1


	//   ....[2]....
        /*0cbc*/ 	.word	0x00000360
        /*0cc0*/ 	.word	0x000000ff
        /*0cc4*/ 	.word	0x00000008
        /*0cc8*/ 	.short	0x0100
        /*0cca*/ 	.byte	0x09
	.zero		1


	//   ....[3]....
        /*0ccc*/ 	.word	0x00000370
        /*0cd0*/ 	.word	0x000000ff
        /*0cd4*/ 	.word	0x00000098
        /*0cd8*/ 	.short	0x0100
        /*0cda*/ 	.byte	0x09
	.zero		1


	//   ....[4]....
        /*0cdc*/ 	.word	0x00000380
        /*0ce0*/ 	.word	0x000000ff
        /*0ce4*/ 	.word	0x00000010
        /*0ce8*/ 	.short	0x0100
        /*0cea*/ 	.byte	0x09
	.zero		1


	//   ....[5]....
        /*0cec*/ 	.word	0x00000390
        /*0cf0*/ 	.word	0x000000ff
        /*0cf4*/ 	.word	0x000000a0
        /*0cf8*/ 	.short	0x0100
        /*0cfa*/ 	.byte	0x09
	.zero		1


	//   ....[6]....
        /*0cfc*/ 	.word	0x000003a0
        /*0d00*/ 	.word	0x000000ff
        /*0d04*/ 	.word	0x00000018
        /*0d08*/ 	.short	0x0100
        /*0d0a*/ 	.byte	0x09
	.zero		1


	//   ....[7]....
        /*0d0c*/ 	.word	0x000003b0
        /*0d10*/ 	.word	0x000000ff
        /*0d14*/ 	.word	0x000000a8
        /*0d18*/ 	.short	0x0100
        /*0d1a*/ 	.byte	0x09
	.zero		1


	//   ....[8]....
        /*0d1c*/ 	.word	0x000003c0
        /*0d20*/ 	.word	0x000000ff
        /*0d24*/ 	.word	0x00000020
        /*0d28*/ 	.short	0x0100
        /*0d2a*/ 	.byte	0x09
	.zero		1


	//   ....[9]....
        /*0d2c*/ 	.word	0x000003d0
        /*0d30*/ 	.word	0x000000ff
        /*0d34*/ 	.word	0x000000b0
        /*0d38*/ 	.short	0x0100
        /*0d3a*/ 	.byte	0x09
	.zero		1


	//   ....[10]....
        /*0d3c*/ 	.word	0x000003e0
        /*0d40*/ 	.word	0x000000ff
        /*0d44*/ 	.word	0x00000028
        /*0d48*/ 	.short	0x0100
        /*0d4a*/ 	.byte	0x09
	.zero		1


	//   ....[11]....
        /*0d4c*/ 	.word	0x000003f0
        /*0d50*/ 	.word	0x000000ff
        /*0d54*/ 	.word	0x000000b8
        /*0d58*/ 	.short	0x0100
        /*0d5a*/ 	.byte	0x09
	.zero		1


	//   ....[12]....
        /*0d5c*/ 	.word	0x00000400
        /*0d60*/ 	.word	0x000000ff
        /*0d64*/ 	.word	0x00000030
        /*0d68*/ 	.short	0x0100
        /*0d6a*/ 	.byte	0x09
	.zero		1


	//   ....[13]....
        /*0d6c*/ 	.word	0x00000410
        /*0d70*/ 	.word	0x000000ff
        /*0d74*/ 	.word	0x000000c0
        /*0d78*/ 	.short	0x0100
        /*0d7a*/ 	.byte	0x09
	.zero		1


	//   ....[14]....
        /*0d7c*/ 	.word	0x00000420
        /*0d80*/ 	.word	0x000000ff
        /*0d84*/ 	.word	0x00000038
        /*0d88*/ 	.short	0x0100
        /*0d8a*/ 	.byte	0x09
	.zero		1


	//   ....[15]....
        /*0d8c*/ 	.word	0x00000430
        /*0d90*/ 	.word	0x000000ff
        /*0d94*/ 	.word	0x000000c8
        /*0d98*/ 	.short	0x0100
        /*0d9a*/ 	.byte	0x09
	.zero		1


	//   ....[16]....
        /*0d9c*/ 	.word	0x00000440
        /*0da0*/ 	.word	0x000000ff
        /*0da4*/ 	.word	0x00000040
        /*0da8*/ 	.short	0x0100
        /*0daa*/ 	.byte	0x09
	.zero		1


	//   ....[17]....
        /*0dac*/ 	.word	0x00000450
        /*0db0*/ 	.word	0x000000ff
        /*0db4*/ 	.word	0x000000d0
        /*0db8*/ 	.short	0x0100
        /*0dba*/ 	.byte	0x09
	.zero		1


	//   ....[18]....
        /*0dbc*/ 	.word	0x00000460
        /*0dc0*/ 	.word	0x000000ff
        /*0dc4*/ 	.word	0x00000048
        /*0dc8*/ 	.short	0x0100
        /*0dca*/ 	.byte	0x09
	.zero		1


	//   ....[19]....
        /*0dcc*/ 	.word	0x00000470
        /*0dd0*/ 	.word	0x000000ff
        /*0dd4*/ 	.word	0x000000d8
        /*0dd8*/ 	.short	0x0100
        /*0dda*/ 	.byte	0x09
	.zero		1


	//   ....[20]....
        /*0ddc*/ 	.word	0x00000480
        /*0de0*/ 	.word	0x000000ff
        /*0de4*/ 	.word	0x00000050
        /*0de8*/ 	.short	0x0100
        /*0dea*/ 	.byte	0x09
	.zero		1


	//   ....[21]....
        /*0dec*/ 	.word	0x00000490
        /*0df0*/ 	.word	0x000000ff
        /*0df4*/ 	.word	0x000000e0
        /*0df8*/ 	.short	0x0100
        /*0dfa*/ 	.byte	0x09
	.zero		1


	//   ....[22]....
        /*0dfc*/ 	.word	0x000004a0
        /*0e00*/ 	.word	0x000000ff
        /*0e04*/ 	.word	0x00000058
        /*0e08*/ 	.short	0x0100
        /*0e0a*/ 	.byte	0x09
	.zero		1


	//   ....[23]....
        /*0e0c*/ 	.word	0x000004b0
        /*0e10*/ 	.word	0x000000ff
        /*0e14*/ 	.word	0x000000e8
        /*0e18*/ 	.short	0x0100
        /*0e1a*/ 	.byte	0x09
	.zero		1


	//   ....[24]....
        /*0e1c*/ 	.word	0x000004c0
        /*0e20*/ 	.word	0x000000ff
        /*0e24*/ 	.word	0x00000060
        /*0e28*/ 	.short	0x0100
        /*0e2a*/ 	.byte	0x09
	.zero		1


	//   ....[25]....
        /*0e2c*/ 	.word	0x000004d0
        /*0e30*/ 	.word	0x000000ff
        /*0e34*/ 	.word	0x000000f0
        /*0e38*/ 	.short	0x0100
        /*0e3a*/ 	.byte	0x09
	.zero		1


	//   ....[26]....
        /*0e3c*/ 	.word	0x000004e0
        /*0e40*/ 	.word	0x000000ff
        /*0e44*/ 	.word	0x00000068
        /*0e48*/ 	.short	0x0100
        /*0e4a*/ 	.byte	0x09
	.zero		1


	//   ....[27]....
        /*0e4c*/ 	.word	0x000004f0
        /*0e50*/ 	.word	0x000000ff
        /*0e54*/ 	.word	0x000000f8
        /*0e58*/ 	.short	0x0100
        /*0e5a*/ 	.byte	0x09
	.zero		1


	//   ....[28]....
        /*0e5c*/ 	.word	0x00000500
        /*0e60*/ 	.word	0x000000ff
        /*0e64*/ 	.word	0x00000070
        /*0e68*/ 	.short	0x0100
        /*0e6a*/ 	.byte	0x09
	.zero		1


	//   ....[29]....
        /*0e6c*/ 	.word	0x00000510
        /*0e70*/ 	.word	0x000000ff
        /*0e74*/ 	.word	0x00000100
        /*0e78*/ 	.short	0x0100
        /*0e7a*/ 	.byte	0x09
	.zero		1


	//   ....[30]....
        /*0e7c*/ 	.word	0x00000520
        /*0e80*/ 	.word	0x000000ff
        /*0e84*/ 	.word	0x00000078
        /*0e88*/ 	.short	0x0100
        /*0e8a*/ 	.byte	0x09
	.zero		1


	//   ....[31]....
        /*0e8c*/ 	.word	0x00000530
        /*0e90*/ 	.word	0x000000ff
        /*0e94*/ 	.word	0x00000108
        /*0e98*/ 	.short	0x0100
        /*0e9a*/ 	.byte	0x09
	.zero		1


	//   ....[32]....
        /*0e9c*/ 	.word	0x00000540
        /*0ea0*/ 	.word	0x000000ff
        /*0ea4*/ 	.word	0x00000080
        /*0ea8*/ 	.short	0x0100
        /*0eaa*/ 	.byte	0x09
	.zero		1


	//   ....[33]....
        /*0eac*/ 	.word	0x00000550
        /*0eb0*/ 	.word	0x000000ff
        /*0eb4*/ 	.word	0x00000110
        /*0eb8*/ 	.short	0x0100
        /*0eba*/ 	.byte	0x09
	.zero		1


	//   ....[34]....
        /*0ebc*/ 	.word	0x00000560
        /*0ec0*/ 	.word	0x000000ff
        /*0ec4*/ 	.word	0x00000088
        /*0ec8*/ 	.short	0x0100
        /*0eca*/ 	.byte	0x09
	.zero		1


	//   ....[35]....
        /*0ecc*/ 	.word	0x00000570
        /*0ed0*/ 	.word	0x000000ff
        /*0ed4*/ 	.word	0x00000118
        /*0ed8*/ 	.short	0x0100
        /*0eda*/ 	.byte	0x09
	.zero		1


	//   ....[36]....
        /*0edc*/ 	.word	0x000007c0
        /*0ee0*/ 	.word	0x000000ff
        /*0ee4*/ 	.word	0x00000130
        /*0ee8*/ 	.short	0x0100
        /*0eea*/ 	.byte	0x06
	.zero		1


	//   ....[37]....
        /*0eec*/ 	.word	0x000007d0
        /*0ef0*/ 	.word	0x000000ff
        /*0ef4*/ 	.word	0x00000138
        /*0ef8*/ 	.short	0x0100
        /*0efa*/ 	.byte	0x06
	.zero		1


	//   ....[38]....
        /*0efc*/ 	.word	0x00001cf0
        /*0f00*/ 	.word	0x000000ff
        /*0f04*/ 	.word	0x00000000
        /*0f08*/ 	.short	0x010a
        /*0f0a*/ 	.byte	0x06
	.zero		1


	//   ....[39]....
        /*0f0c*/ 	.word	0x00001d30
        /*0f10*/ 	.word	0x000000ff
        /*0f14*/ 	.word	0x00000000
        /*0f18*/ 	.short	0x010a
        /*0f1a*/ 	.byte	0x06
	.zero		1


	//   ....[40]....
        /*0f1c*/ 	.word	0x00002ef0
        /*0f20*/ 	.word	0x000000ff
        /*0f24*/ 	.word	0x00000000
        /*0f28*/ 	.short	0x010a
        /*0f2a*/ 	.byte	0x09
	.zero		1


	//   ....[41]....
        /*0f2c*/ 	.word	0x00002f30
        /*0f30*/ 	.word	0x000000ff
        /*0f34*/ 	.word	0x00000000
        /*0f38*/ 	.short	0x010a
        /*0f3a*/ 	.byte	0x09
	.zero		1


	//   ....[42]....
        /*0f3c*/ 	.word	0x00003f00
        /*0f40*/ 	.word	0x000000ff
        /*0f44*/ 	.word	0x00000000
        /*0f48*/ 	.short	0x0101
        /*0f4a*/ 	.byte	0x08
	.zero		1


	//   ....[43]....
        /*0f4c*/ 	.word	0x000050d0
        /*0f50*/ 	.word	0x000000ff
        /*0f54*/ 	.word	0x00000000
        /*0f58*/ 	.short	0x0101
        /*0f5a*/ 	.byte	0x08
	.zero		1


	//   ....[44]....
        /*0f5c*/ 	.word	0x0000f380
        /*0f60*/ 	.word	0x0000000d
        /*0f64*/ 	.word	0x00000090
        /*0f68*/ 	.short	0x010a
        /*0f6a*/ 	.byte	0x3f
	.zero		1


	//   ....[45]....
        /*0f6c*/ 	.word	0x0000f740
        /*0f70*/ 	.word	0x00000004
        /*0f74*/ 	.word	0x00000138
        /*0f78*/ 	.short	0x0101
        /*0f7a*/ 	.byte	0x3f
	.zero		1


	//   ....[46]....
        /*0f7c*/ 	.word	0x0000feb0
        /*0f80*/ 	.word	0x00000007
        /*0f84*/ 	.word	0x00000000
        /*0f88*/ 	.short	0x010a
        /*0f8a*/ 	.byte	0x3f
	.zero		1


	//   ....[47]....
        /*0f8c*/ 	.word	0x0000ff30
        /*0f90*/ 	.word	0x00000009
        /*0f94*/ 	.word	0x00000000
        /*0f98*/ 	.short	0x010a
        /*0f9a*/ 	.byte	0x3f
	.zero		1


	//   ....[48]....
        /*0f9c*/ 	.word	0x0000ffc0
        /*0fa0*/ 	.word	0x00000006
        /*0fa4*/ 	.word	0x00000000
        /*0fa8*/ 	.short	0x010a
        /*0faa*/ 	.byte	0x3f
	.zero		1


	//   ....[49]....
        /*0fac*/ 	.word	0x00010050
        /*0fb0*/ 	.word	0x00000009
        /*0fb4*/ 	.word	0x00000000
        /*0fb8*/ 	.short	0x010a
        /*0fba*/ 	.byte	0x3f
	.zero		1


	//   ....[50]....
        /*0fbc*/ 	.word	0x000100e0
        /*0fc0*/ 	.word	0x00000006
        /*0fc4*/ 	.word	0x00000000
        /*0fc8*/ 	.short	0x010a
        /*0fca*/ 	.byte	0x3f
	.zero		1


	//   ....[51]....
        /*0fcc*/ 	.word	0x00010170
        /*0fd0*/ 	.word	0x00000009
        /*0fd4*/ 	.word	0x00000000
        /*0fd8*/ 	.short	0x010a
        /*0fda*/ 	.byte	0x3f
	.zero		1


	//   ....[52]....
        /*0fdc*/ 	.word	0x00010200
        /*0fe0*/ 	.word	0x00000006
        /*0fe4*/ 	.word	0x00000000
        /*0fe8*/ 	.short	0x010a
        /*0fea*/ 	.byte	0x3f
	.zero		1


	//   ....[53]....
        /*0fec*/ 	.word	0x00010290
        /*0ff0*/ 	.word	0x00000009
        /*0ff4*/ 	.word	0x00000000
        /*0ff8*/ 	.short	0x010a
        /*0ffa*/ 	.byte	0x3f
	.zero		1


	//   ....[54]....
        /*0ffc*/ 	.word	0x00010320
        /*1000*/ 	.word	0x00000006
        /*1004*/ 	.word	0x00000000
        /*1008*/ 	.short	0x010a
        /*100a*/ 	.byte	0x3f
	.zero		1


	//   ....[55]....
        /*100c*/ 	.word	0x000103b0
        /*1010*/ 	.word	0x00000009
        /*1014*/ 	.word	0x00000000
        /*1018*/ 	.short	0x010a
        /*101a*/ 	.byte	0x3f
	.zero		1


	//   ....[56]....
        /*101c*/ 	.word	0x00010440
        /*1020*/ 	.word	0x00000006
        /*1024*/ 	.word	0x00000000
        /*1028*/ 	.short	0x010a
        /*102a*/ 	.byte	0x3f
	.zero		1


	//   ....[57]....
        /*102c*/ 	.word	0x000104d0
        /*1030*/ 	.word	0x00000009
        /*1034*/ 	.word	0x00000000
        /*1038*/ 	.short	0x010a
        /*103a*/ 	.byte	0x3f
	.zero		1


	//   ....[58]....
        /*103c*/ 	.word	0x00010560
        /*1040*/ 	.word	0x00000006
        /*1044*/ 	.word	0x00000000
        /*1048*/ 	.short	0x010a
        /*104a*/ 	.byte	0x3f
	.zero		1


	//   ....[59]....
        /*104c*/ 	.word	0x000105f0
        /*1050*/ 	.word	0x00000009
        /*1054*/ 	.word	0x00000000
        /*1058*/ 	.short	0x010a
        /*105a*/ 	.byte	0x3f
	.zero		1


	//   ....[60]....
        /*105c*/ 	.word	0x00010680
        /*1060*/ 	.word	0x00000006
        /*1064*/ 	.word	0x00000000
        /*1068*/ 	.short	0x010a
        /*106a*/ 	.byte	0x3f
	.zero		1


	//   ....[61]....
        /*106c*/ 	.word	0x00010710
        /*1070*/ 	.word	0x00000009
        /*1074*/ 	.word	0x00000000
        /*1078*/ 	.short	0x010a
        /*107a*/ 	.byte	0x3f
	.zero		1


	//   ....[62]....
        /*107c*/ 	.word	0x000107a0
        /*1080*/ 	.word	0x00000006
        /*1084*/ 	.word	0x00000000
        /*1088*/ 	.short	0x010a
        /*108a*/ 	.byte	0x3f
	.zero		1


	//   ....[63]....
        /*108c*/ 	.word	0x00010830
        /*1090*/ 	.word	0x00000003
        /*1094*/ 	.word	0x00000000
        /*1098*/ 	.short	0x010a
        /*109a*/ 	.byte	0x3f
	.zero		1


	//   ....[64]....
        /*109c*/ 	.word	0x000108a0
        /*10a0*/ 	.word	0x00000003
        /*10a4*/ 	.word	0x00000000
        /*10a8*/ 	.short	0x010a
        /*10aa*/ 	.byte	0x3f
	.zero		1


	//   ....[65]....
        /*10ac*/ 	.word	0x00010910
        /*10b0*/ 	.word	0x00000000
        /*10b4*/ 	.word	0x00000000
        /*10b8*/ 	.short	0x010a
        /*10ba*/ 	.byte	0x3f
	.zero		1


	//   ....[66]....
        /*10bc*/ 	.word	0x000109f0
        /*10c0*/ 	.word	0x0000000d
        /*10c4*/ 	.word	0x00000090
        /*10c8*/ 	.short	0x010a
        /*10ca*/ 	.byte	0x3f
	.zero		1


	//   ....[67]....
        /*10cc*/ 	.word	0x00010ad0
        /*10d0*/ 	.word	0x00000007
        /*10d4*/ 	.word	0x00000000
        /*10d8*/ 	.short	0x010a
        /*10da*/ 	.byte	0x3f
	.zero		1


	//   ....[68]....
        /*10dc*/ 	.word	0x00010b20
        /*10e0*/ 	.word	0x00000009
        /*10e4*/ 	.word	0x00000000
        /*10e8*/ 	.short	0x010a
        /*10ea*/ 	.byte	0x3f
	.zero		1


	//   ....[69]....
        /*10ec*/ 	.word	0x00010b70
        /*10f0*/ 	.word	0x00000006
        /*10f4*/ 	.word	0x00000000
        /*10f8*/ 	.short	0x010a
        /*10fa*/ 	.byte	0x3f
	.zero		1


	//   ....[70]....
        /*10fc*/ 	.word	0x00010bc0
        /*1100*/ 	.word	0x00000009
        /*1104*/ 	.word	0x00000000
        /*1108*/ 	.short	0x010a
        /*110a*/ 	.byte	0x3f
	.zero		1


	//   ....[71]....
        /*110c*/ 	.word	0x00010c10
        /*1110*/ 	.word	0x00000006
        /*1114*/ 	.word	0x00000000
        /*1118*/ 	.short	0x010a
        /*111a*/ 	.byte	0x3f
	.zero		1


	//   ....[72]....
        /*111c*/ 	.word	0x00010c60
        /*1120*/ 	.word	0x00000009
        /*1124*/ 	.word	0x00000000
        /*1128*/ 	.short	0x010a
        /*112a*/ 	.byte	0x3f
	.zero		1


	//   ....[73]....
        /*112c*/ 	.word	0x00010cb0
        /*1130*/ 	.word	0x00000006
        /*1134*/ 	.word	0x00000000
        /*1138*/ 	.short	0x010a
        /*113a*/ 	.byte	0x3f
	.zero		1


	//   ....[74]....
        /*113c*/ 	.word	0x00010d00
        /*1140*/ 	.word	0x00000009
        /*1144*/ 	.word	0x00000000
        /*1148*/ 	.short	0x010a
        /*114a*/ 	.byte	0x3f
	.zero		1


	//   ....[75]....
        /*114c*/ 	.word	0x00010d50
        /*1150*/ 	.word	0x00000006
        /*1154*/ 	.word	0x00000000
        /*1158*/ 	.short	0x010a
        /*115a*/ 	.byte	0x3f
	.zero		1


	//   ....[76]....
        /*115c*/ 	.word	0x00010da0
        /*1160*/ 	.word	0x00000009
        /*1164*/ 	.word	0x00000000
        /*1168*/ 	.short	0x010a
        /*116a*/ 	.byte	0x3f
	.zero		1


	//   ....[77]....
        /*116c*/ 	.word	0x00010df0
        /*1170*/ 	.word	0x00000006
        /*1174*/ 	.word	0x00000000
        /*1178*/ 	.short	0x010a
        /*117a*/ 	.byte	0x3f
	.zero		1


	//   ....[78]....
        /*117c*/ 	.word	0x00010e40
        /*1180*/ 	.word	0x00000009
        /*1184*/ 	.word	0x00000000
        /*1188*/ 	.short	0x010a
        /*118a*/ 	.byte	0x3f
	.zero		1


	//   ....[79]....
        /*118c*/ 	.word	0x00010e90
        /*1190*/ 	.word	0x00000006
        /*1194*/ 	.word	0x00000000
        /*1198*/ 	.short	0x010a
        /*119a*/ 	.byte	0x3f
	.zero		1


	//   ....[80]....
        /*119c*/ 	.word	0x00010ee0
        /*11a0*/ 	.word	0x00000009
        /*11a4*/ 	.word	0x00000000
        /*11a8*/ 	.short	0x010a
        /*11aa*/ 	.byte	0x3f
	.zero		1


	//   ....[81]....
        /*11ac*/ 	.word	0x00010f30
        /*11b0*/ 	.word	0x00000006
        /*11b4*/ 	.word	0x00000000
        /*11b8*/ 	.short	0x010a
        /*11ba*/ 	.byte	0x3f
	.zero		1


	//   ....[82]....
        /*11bc*/ 	.word	0x00010f80
        /*11c0*/ 	.word	0x00000009
        /*11c4*/ 	.word	0x00000000
        /*11c8*/ 	.short	0x010a
        /*11ca*/ 	.byte	0x3f
	.zero		1


	//   ....[83]....
        /*11cc*/ 	.word	0x00010fd0
        /*11d0*/ 	.word	0x00000006
        /*11d4*/ 	.word	0x00000000
        /*11d8*/ 	.short	0x010a
        /*11da*/ 	.byte	0x3f
	.zero		1


	//----- nvinfo : EIATTR_NUM_MBARRIERS
	.align		4
.L_30:
        /*11dc*/ 	.byte	0x03, 0x38
        /*11de*/ 	.short	0x0026


	//----- nvinfo : EIATTR_EXIT_INSTR_OFFSETS
	.align		4
        /*11e0*/ 	.byte	0x04, 0x1c
        /*11e2*/ 	.short	(.L_32 - .L_31)


	//   ....[0]....
.L_31:
        /*11e4*/ 	.word	0x00000830


	//   ....[1]....
        /*11e8*/ 	.word	0x00001180


	//   ....[2]....
        /*11ec*/ 	.word	0x0000e9c0


	//   ....[3]....
        /*11f0*/ 	.word	0x0000f010


	//   ....[4]....
        /*11f4*/ 	.word	0x00010880


	//----- nvinfo : EIATTR_MAX_THREADS
	.align		4
.L_32:
        /*11f8*/ 	.byte	0x04, 0x05
        /*11fa*/ 	.short	(.L_34 - .L_33)
.L_33:
        /*11fc*/ 	.word	0x00000180
        /*1200*/ 	.word	0x00000001
        /*1204*/ 	.word	0x00000001


	//----- nvinfo : EIATTR_CRS_STACK_SIZE
	.align		4
.L_34:
        /*1208*/ 	.byte	0x04, 0x1e
        /*120a*/ 	.short	(.L_36 - .L_35)
.L_35:
        /*120c*/ 	.word	0x00000000


	//----- nvinfo : EIATTR_CBANK_PARAM_SIZE
	.align		4
.L_36:
        /*1210*/ 	.byte	0x03, 0x19
        /*1212*/ 	.short	0x0470


	//----- nvinfo : EIATTR_PARAM_CBANK
	.align		4
        /*1214*/ 	.byte	0x04, 0x0a
        /*1216*/ 	.short	(.L_38 - .L_37)
	.align		4
.L_37:
        /*1218*/ 	.word	index@(.nv.constant0._ZN7cutlass13device_kernelINS_4gemm6kernel13GemmUniversalIN4cute5tupleIJiiiiEEENS1_10collective13CollectiveMmaINS1_37MainloopSm90TmaGmmaWarpSpecializedFP8ILi18ENS5_IJNS4_1CILi1EEESB_SB_EEENS1_35KernelTmaWarpSpecializedCooperativeEEENS5_IJNSA_ILi128EEENSA_ILi256EEENSA_ILi32EEEEEENS_12float_e4m3_tENS5_IJlSB_lEEESJ_SK_NS4_8TiledMMAINS4_8MMA_AtomIJNS4_4SM904GMMA31MMA_64x256x32_F32E4M3E4M3_SS_TNILNSO_7ScaleInE1ELSQ_1EEEEEENS4_6LayoutINS5_IJNSA_ILi2EEESB_SB_EEENS5_IJSB_NSA_ILi0EEESW_EEEEENS5_IJNS4_10UnderscoreESZ_SZ_EEEEENS4_13SM90_TMA_LOADENS4_14ComposedLayoutINS4_7SwizzleILi1ELi4ELi3EEENS4_18smem_ptr_flag_bitsILi8EEENST_INS5_IJNSA_ILi8EEESH_EEENS5_IJSH_SB_EEEEEEEvNS4_8identityES12_S1C_vS1D_EENS_8epilogue10collective6detail29Sm90TmaWarpSpecializedAdapterINS1G_15DefaultEpilogueISJ_SK_SK_NS1F_6thread17LinearCombinationISJ_Li1EffLNS1K_9ScaleType4KindE0ELNS_15FloatRoundStyleE2ESJ_EENS1_15EpilogueDefaultEEEEEvvEEEEvNT_6ParamsE)
        /*121c*/ 	.short	0x0210
        /*121e*/ 	.short	0x0470


	//----- nvinfo : EIATTR_SW_WAR
	.align		4
.L_38:
        /*1220*/ 	.byte	0x04, 0x36
        /*1222*/ 	.short	(.L_40 - .L_39)
.L_39:
        /*1224*/ 	.word	0x00000008
.L_40:


//--------------------- .nv.callgraph             --------------------------
	.section	.nv.callgraph,"",@"SHT_CUDA_CALLGRAPH"
	.align	4
	.sectionentsize	8
	.align		4
        /*0000*/ 	.word	0x00000000
	.align		4
        /*0004*/ 	.word	0xffffffff
	.align		4
        /*0008*/ 	.word	0x00000000
	.align		4
        /*000c*/ 	.word	0xfffffffe
	.align		4
        /*0010*/ 	.word	0x00000000
	.align		4
        /*0014*/ 	.word	0xfffffffd
	.align		4
        /*0018*/ 	.word	0x00000000
	.align		4
        /*001c*/ 	.word	0xfffffffc


//--------------------- .nv.constant4             --------------------------
	.section	.nv.constant4,"a",@progbits
	.align	8
	.align		8
.nv.constant4:
        /*0000*/ 	.dword	_ZN40_INTERNAL_70d53f08_4_k_cu_40679774_168054cuda3std3__45__cpo5beginE
	.align		8
        /*0008*/ 	.dword	_ZN40_INTERNAL_70d53f08_4_k_cu_40679774_168054cuda3std3__45__cpo3endE
	.align		8
        /*0010*/ 	.dword	_ZN40_INTERNAL_70d53f08_4_k_cu_40679774_168054cuda3std3__45__cpo6cbeginE
	.align		8
        /*0018*/ 	.dword	_ZN40_INTERNAL_70d53f08_4_k_cu_40679774_168054cuda3std3__45__cpo4cendE
	.align		8
        /*0020*/ 	.dword	_ZN40_INTERNAL_70d53f08_4_k_cu_40679774_168054cuda3std3__442_GLOBAL__N__70d53f08_4_k_cu_40679774_168056ignoreE
	.align		8
        /*0028*/ 	.dword	_ZN40_INTERNAL_70d53f08_4_k_cu_40679774_168054cuda3std3__419piecewise_constructE
	.align		8
        /*0030*/ 	.dword	_ZN40_INTERNAL_70d53f08_4_k_cu_40679774_168054cuda3std3__48in_placeE
	.align		8
        /*0038*/ 	.dword	_ZN40_INTERNAL_70d53f08_4_k_cu_40679774_168054cuda3std6ranges3__45__cpo4swapE
	.align		8
        /*0040*/ 	.dword	_ZN40_INTERNAL_70d53f08_4_k_cu_40679774_168054cuda3std6ranges3__45__cpo9iter_moveE
	.align		8
        /*0048*/ 	.dword	_ZN40_INTERNAL_70d53f08_4_k_cu_40679774_168054cute7productE
	.align		8
        /*0050*/ 	.dword	_ZN40_INTERNAL_70d53f08_4_k_cu_40679774_168054cute1_E


//--------------------- .text._ZN7cutlass13device_kernelINS_4gemm6kernel13GemmUniversalIN4cute5tupleIJiiiiEEENS1_10collective13CollectiveMmaINS1_37MainloopSm90TmaGmmaWarpSpecializedFP8ILi18ENS5_IJNS4_1CILi1EEESB_SB_EEENS1_35KernelTmaWarpSpecializedCooperativeEEENS5_IJNSA_ILi128EEENSA_ILi256EEENSA_ILi32EEEEEENS_12float_e4m3_tENS5_IJlSB_lEEESJ_SK_NS4_8TiledMMAINS4_8MMA_AtomIJNS4_4SM904GMMA31MMA_64x256x32_F32E4M3E4M3_SS_TNILNSO_7ScaleInE1ELSQ_1EEEEEENS4_6LayoutINS5_IJNSA_ILi2EEESB_SB_EEENS5_IJSB_NSA_ILi0EEESW_EEEEENS5_IJNS4_10UnderscoreESZ_SZ_EEEEENS4_13SM90_TMA_LOADENS4_14ComposedLayoutINS4_7SwizzleILi1ELi4ELi3EEENS4_18smem_ptr_flag_bitsILi8EEENST_INS5_IJNSA_ILi8EEESH_EEENS5_IJSH_SB_EEEEEEEvNS4_8identityES12_S1C_vS1D_EENS_8epilogue10collective6detail29Sm90TmaWarpSpecializedAdapterINS1G_15DefaultEpilogueISJ_SK_SK_NS1F_6thread17LinearCombinationISJ_Li1EffLNS1K_9ScaleType4KindE0ELNS_15FloatRoundStyleE2ESJ_EENS1_15EpilogueDefaultEEEEEvvEEEEvNT_6ParamsE --------------------------
	.section	.text._ZN7cutlass13device_kernelINS_4gemm6kernel13GemmUniversalIN4cute5tupleIJiiiiEEENS1_10collective13CollectiveMmaINS1_37MainloopSm90TmaGmmaWarpSpecializedFP8ILi18ENS5_IJNS4_1CILi1EEESB_SB_EEENS1_35KernelTmaWarpSpecializedCooperativeEEENS5_IJNSA_ILi128EEENSA_ILi256EEENSA_ILi32EEEEEENS_12float_e4m3_tENS5_IJlSB_lEEESJ_SK_NS4_8TiledMMAINS4_8MMA_AtomIJNS4_4SM904GMMA31MMA_64x256x32_F32E4M3E4M3_SS_TNILNSO_7ScaleInE1ELSQ_1EEEEEENS4_6LayoutINS5_IJNSA_ILi2EEESB_SB_EEENS5_IJSB_NSA_ILi0EEESW_EEEEENS5_IJNS4_10UnderscoreESZ_SZ_EEEEENS4_13SM90_TMA_LOADENS4_14ComposedLayoutINS4_7SwizzleILi1ELi4ELi3EEENS4_18smem_ptr_flag_bitsILi8EEENST_INS5_IJNSA_ILi8EEESH_EEENS5_IJSH_SB_EEEEEEEvNS4_8identityES12_S1C_vS1D_EENS_8epilogue10collective6detail29Sm90TmaWarpSpecializedAdapterINS1G_15DefaultEpilogueISJ_SK_SK_NS1F_6thread17LinearCombinationISJ_Li1EffLNS1K_9ScaleType4KindE0ELNS_15FloatRoundStyleE2ESJ_EENS1_15EpilogueDefaultEEEEEvvEEEEvNT_6ParamsE,"ax",@progbits
	.align	128
.text._ZN7cutlass13device_kernelINS_4gemm6kernel13GemmUniversalIN4cute5tupleIJiiiiEEENS1_10collective13CollectiveMmaINS1_37MainloopSm90TmaGmmaWarpSpecializedFP8ILi18ENS5_IJNS4_1CILi1EEESB_SB_EEENS1_35KernelTmaWarpSpecializedCooperativeEEENS5_IJNSA_ILi128EEENSA_ILi256EEENSA_ILi32EEEEEENS_12float_e4m3_tENS5_IJlSB_lEEESJ_SK_NS4_8TiledMMAINS4_8MMA_AtomIJNS4_4SM904GMMA31MMA_64x256x32_F32E4M3E4M3_SS_TNILNSO_7ScaleInE1ELSQ_1EEEEEENS4_6LayoutINS5_IJNSA_ILi2EEESB_SB_EEENS5_IJSB_NSA_ILi0EEESW_EEEEENS5_IJNS4_10UnderscoreESZ_SZ_EEEEENS4_13SM90_TMA_LOADENS4_14ComposedLayoutINS4_7SwizzleILi1ELi4ELi3EEENS4_18smem_ptr_flag_bitsILi8EEENST_INS5_IJNSA_ILi8EEESH_EEENS5_IJSH_SB_EEEEEEEvNS4_8identityES12_S1C_vS1D_EENS_8epilogue10collective6detail29Sm90TmaWarpSpecializedAdapterINS1G_15DefaultEpilogueISJ_SK_SK_NS1F_6thread17LinearCombinationISJ_Li1EffLNS1K_9ScaleType4KindE0ELNS_15FloatRoundStyleE2ESJ_EENS1_15EpilogueDefaultEEEEEvvEEEEvNT_6ParamsE:
        .type           _ZN7cutlass13device_kernelINS_4gemm6kernel13GemmUniversalIN4cute5tupleIJiiiiEEENS1_10collective13CollectiveMmaINS1_37MainloopSm90TmaGmmaWarpSpecializedFP8ILi18ENS5_IJNS4_1CILi1EEESB_SB_EEENS1_35KernelTmaWarpSpecializedCooperativeEEENS5_IJNSA_ILi128EEENSA_ILi256EEENSA_ILi32EEEEEENS_12float_e4m3_tENS5_IJlSB_lEEESJ_SK_NS4_8TiledMMAINS4_8MMA_AtomIJNS4_4SM904GMMA31MMA_64x256x32_F32E4M3E4M3_SS_TNILNSO_7ScaleInE1ELSQ_1EEEEEENS4_6LayoutINS5_IJNSA_ILi2EEESB_SB_EEENS5_IJSB_NSA_ILi0EEESW_EEEEENS5_IJNS4_10UnderscoreESZ_SZ_EEEEENS4_13SM90_TMA_LOADENS4_14ComposedLayoutINS4_7SwizzleILi1ELi4ELi3EEENS4_18smem_ptr_flag_bitsILi8EEENST_INS5_IJNSA_ILi8EEESH_EEENS5_IJSH_SB_EEEEEEEvNS4_8identityES12_S1C_vS1D_EENS_8epilogue10collective6detail29Sm90TmaWarpSpecializedAdapterINS1G_15DefaultEpilogueISJ_SK_SK_NS1F_6thread17LinearCombinationISJ_Li1EffLNS1K_9ScaleType4KindE0ELNS_15FloatRoundStyleE2ESJ_EENS1_15EpilogueDefaultEEEEEvvEEEEvNT_6ParamsE,@function
        .size           _ZN7cutlass13device_kernelINS_4gemm6kernel13GemmUniversalIN4cute5tupleIJiiiiEEENS1_10collective13CollectiveMmaINS1_37MainloopSm90TmaGmmaWarpSpecializedFP8ILi18ENS5_IJNS4_1CILi1EEESB_SB_EEENS1_35KernelTmaWarpSpecializedCooperativeEEENS5_IJNSA_ILi128EEENSA_ILi256EEENSA_ILi32EEEEEENS_12float_e4m3_tENS5_IJlSB_lEEESJ_SK_NS4_8TiledMMAINS4_8MMA_AtomIJNS4_4SM904GMMA31MMA_64x256x32_F32E4M3E4M3_SS_TNILNSO_7ScaleInE1ELSQ_1EEEEEENS4_6LayoutINS5_IJNSA_ILi2EEESB_SB_EEENS5_IJSB_NSA_ILi0EEESW_EEEEENS5_IJNS4_10UnderscoreESZ_SZ_EEEEENS4_13SM90_TMA_LOADENS4_14ComposedLayoutINS4_7SwizzleILi1ELi4ELi3EEENS4_18smem_ptr_flag_bitsILi8EEENST_INS5_IJNSA_ILi8EEESH_EEENS5_IJSH_SB_EEEEEEEvNS4_8identityES12_S1C_vS1D_EENS_8epilogue10collective6detail29Sm90TmaWarpSpecializedAdapterINS1G_15DefaultEpilogueISJ_SK_SK_NS1F_6thread17LinearCombinationISJ_Li1EffLNS1K_9ScaleType4KindE0ELNS_15FloatRoundStyleE2ESJ_EENS1_15EpilogueDefaultEEEEEvvEEEEvNT_6ParamsE,(.L_x_358 - _ZN7cutlass13device_kernelINS_4gemm6kernel13GemmUniversalIN4cute5tupleIJiiiiEEENS1_10collective13CollectiveMmaINS1_37MainloopSm90TmaGmmaWarpSpecializedFP8ILi18ENS5_IJNS4_1CILi1EEESB_SB_EEENS1_35KernelTmaWarpSpecializedCooperativeEEENS5_IJNSA_ILi128EEENSA_ILi256EEENSA_ILi32EEEEEENS_12float_e4m3_tENS5_IJlSB_lEEESJ_SK_NS4_8TiledMMAINS4_8MMA_AtomIJNS4_4SM904GMMA31MMA_64x256x32_F32E4M3E4M3_SS_TNILNSO_7ScaleInE1ELSQ_1EEEEEENS4_6LayoutINS5_IJNSA_ILi2EEESB_SB_EEENS5_IJSB_NSA_ILi0EEESW_EEEEENS5_IJNS4_10UnderscoreESZ_SZ_EEEEENS4_13SM90_TMA_LOADENS4_14ComposedLayoutINS4_7SwizzleILi1ELi4ELi3EEENS4_18smem_ptr_flag_bitsILi8EEENST_INS5_IJNSA_ILi8EEESH_EEENS5_IJSH_SB_EEEEEEEvNS4_8identityES12_S1C_vS1D_EENS_8epilogue10collective6detail29Sm90TmaWarpSpecializedAdapterINS1G_15DefaultEpilogueISJ_SK_SK_NS1F_6thread17LinearCombinationISJ_Li1EffLNS1K_9ScaleType4KindE0ELNS_15FloatRoundStyleE2ESJ_EENS1_15EpilogueDefaultEEEEEvvEEEEvNT_6ParamsE)
        .other          _ZN7cutlass13device_kernelINS_4gemm6kernel13GemmUniversalIN4cute5tupleIJiiiiEEENS1_10collective13CollectiveMmaINS1_37MainloopSm90TmaGmmaWarpSpecializedFP8ILi18ENS5_IJNS4_1CILi1EEESB_SB_EEENS1_35KernelTmaWarpSpecializedCooperativeEEENS5_IJNSA_ILi128EEENSA_ILi256EEENSA_ILi32EEEEEENS_12float_e4m3_tENS5_IJlSB_lEEESJ_SK_NS4_8TiledMMAINS4_8MMA_AtomIJNS4_4SM904GMMA31MMA_64x256x32_F32E4M3E4M3_SS_TNILNSO_7ScaleInE1ELSQ_1EEEEEENS4_6LayoutINS5_IJNSA_ILi2EEESB_SB_EEENS5_IJSB_NSA_ILi0EEESW_EEEEENS5_IJNS4_10UnderscoreESZ_SZ_EEEEENS4_13SM90_TMA_LOADENS4_14ComposedLayoutINS4_7SwizzleILi1ELi4ELi3EEENS4_18smem_ptr_flag_bitsILi8EEENST_INS5_IJNSA_ILi8EEESH_EEENS5_IJSH_SB_EEEEEEEvNS4_8identityES12_S1C_vS1D_EENS_8epilogue10collective6detail29Sm90TmaWarpSpecializedAdapterINS1G_15DefaultEpilogueISJ_SK_SK_NS1F_6thread17LinearCombinationISJ_Li1EffLNS1K_9ScaleType4KindE0ELNS_15FloatRoundStyleE2ESJ_EENS1_15EpilogueDefaultEEEEEvvEEEEvNT_6ParamsE,@"STO_CUDA_ENTRY STV_DEFAULT"
_ZN7cutlass13device_kernelINS_4gemm6kernel13GemmUniversalIN4cute5tupleIJiiiiEEENS1_10collective13CollectiveMmaINS1_37MainloopSm90TmaGmmaWarpSpecializedFP8ILi18ENS5_IJNS4_1CILi1EEESB_SB_EEENS1_35KernelTmaWarpSpecializedCooperativeEEENS5_IJNSA_ILi128EEENSA_ILi256EEENSA_ILi32EEEEEENS_12float_e4m3_tENS5_IJlSB_lEEESJ_SK_NS4_8TiledMMAINS4_8MMA_AtomIJNS4_4SM904GMMA31MMA_64x256x32_F32E4M3E4M3_SS_TNILNSO_7ScaleInE1ELSQ_1EEEEEENS4_6LayoutINS5_IJNSA_ILi2EEESB_SB_EEENS5_IJSB_NSA_ILi0EEESW_EEEEENS5_IJNS4_10UnderscoreESZ_SZ_EEEEENS4_13SM90_TMA_LOADENS4_14ComposedLayoutINS4_7SwizzleILi1ELi4ELi3EEENS4_18smem_ptr_flag_bitsILi8EEENST_INS5_IJNSA_ILi8EEESH_EEENS5_IJSH_SB_EEEEEEEvNS4_8identityES12_S1C_vS1D_EENS_8epilogue10collective6detail29Sm90TmaWarpSpecializedAdapterINS1G_15DefaultEpilogueISJ_SK_SK_NS1F_6thread17LinearCombinationISJ_Li1EffLNS1K_9ScaleType4KindE0ELNS_15FloatRoundStyleE2ESJ_EENS1_15EpilogueDefaultEEEEEvvEEEEvNT_6ParamsE:
[----:B------:R-:W0:Y:S02]  /*0000*/  LDC R1, c[0x0][0x28] ;  /* 0x00000a00ff017b82 */ /* 0x000e240000000800 */
[----:B0-----:R-:W-:Y:S01]  /*0010*/  VIADD R1, R1, 0xffffff00 ;  /* 0xffffff0001017836 */ /* 0x001fe20000000000 */
[----:B------:R-:W0:Y:S01]  /*0020*/  S2R R2, SR_TID.X ;  /* 0x0000000000027919 */ /* 0x000e220000002100 */
[----:B------:R-:W-:Y:S01]  /*0030*/  ELECT P0, URZ, PT ;  /* 0x00000000003f782f */ /* 0x000fe20003800000 */
[----:B------:R-:W-:Y:S01]  /*0040*/  BSSY B0, `(.L_x_0) ;  /* 0x0000015000007945 */ /* 0x000fe20003800000 */
[--C-:B0-----:R-:W-:Y:S02]  /*0050*/  SHF.R.U32.HI R0, RZ, 0x5, R2.reuse ;  /* 0x00000005ff007819 */ /* 0x101fe40000011602 */
[----:B------:R-:W-:-:S03]  /*0060*/  SHF.R.U32.HI R2, RZ, 0x7, R2 ;  /* 0x00000007ff027819 */ /* 0x000fc60000011602 */
[----:B------:R-:W0:Y:S04]  /*0070*/  SHFL.IDX PT, R3, R0, RZ, 0x1f ;  /* 0x00001fff00037589 */ /* 0x000e2800000e0000 */
[----:B------:R-:W1:Y:S01]  /*0080*/  SHFL.IDX PT, R2, R2, RZ, 0x1f ;  /* 0x00001fff02027589 */ /* 0x000e6200000e0000 */
[----:B0-----:R-:W-:Y:S02]  /*0090*/  R2UR UR4, R3 ;  /* 0x00000000030472ca */ /* 0x001fe400000e0000 */
[----:B-1----:R-:W-:-:S11]  /*00a0*/  R2UR UR6, R2 ;  /* 0x00000000020672ca */ /* 0x002fd600000e0000 */
[----:B------:R-:W-:Y:S02]  /*00b0*/  USHF.R.S32.HI UR5, URZ, 0x1f, UR4 ;  /* 0x0000001f3f057899 */ /* 0x000fe40008011404 */
[----:B------:R-:W-:Y:S02]  /*00c0*/  ISETP.NE.OR P0, PT, RZ, UR4, !P0 ;  /* 0x00000004ff007c0c */ /* 0x000fe4000c705670 */
[----:B------:R-:W-:-:S04]  /*00d0*/  ULEA.HI UR5, UR5, UR4, URZ, 0x2 ;  /* 0x0000000405057291 */ /* 0x000fc8000f8f103f */
[----:B------:R-:W-:-:S04]  /*00e0*/  ULOP3.LUT UR5, UR5, 0xfffffffc, URZ, 0xc0, !UPT ;  /* 0xfffffffc05057892 */ /* 0x000fc8000f8ec03f */
[----:B------:R-:W-:-:S03]  /*00f0*/  UIADD3 UR8, UR4, -UR5, URZ ;  /* 0x8000000504087290 */ /* 0x000fc6000fffe03f */
[----:B------:R-:W-:Y:S09]  /*0100*/  @P0 BRA `(.L_x_1) ;  /* 0x0000000000200947 */ /* 0x000ff20003800000 */
[----:B------:R-:W-:Y:S02]  /*0110*/  ULDC.64 UR4, c[0x0][0x198] ;  /* 0x0000660000047ab9 */ /* 0x000fe40000000a00 */
[----:B------:R-:W-:Y:S02]  /*0120*/  UIADD3 UR10, UP0, UR4, 0xf0, URZ ;  /* 0x000000f0040a7890 */ /* 0x000fe4000ff1e03f */
[----:B------:R-:W-:Y:S02]  /*0130*/  UIADD3 UR4, UP1, UR4, 0x1f0, URZ ;  /* 0x000001f004047890 */ /* 0x000fe4000ff3e03f */
[----:B------:R-:W-:Y:S02]  /*0140*/  UIADD3.X UR11, URZ, UR5, URZ, UP0, !UPT ;  /* 0x000000053f0b7290 */ /* 0x000fe400087fe43f */
[----:B------:R-:W-:-:S07]  /*0150*/  UIADD3.X UR5, URZ, UR5, URZ, UP1, !UPT ;  /* 0x000000053f057290 */ /* 0x000fce0008ffe43f */
[----:B------:R0:W-:Y:S02]  /*0160*/  UTMACCTL.PF [UR10] ;  /* 0x000000000a0079b9 */ /* 0x0001e40008040000 */
[----:B------:R0:W-:Y:S02]  /*0170*/  UTMACCTL.PF [UR4] ;  /* 0x00000000040079b9 */ /* 0x0001e40008040000 */
[----:B0-----:R-:W-:Y:S01]  /*0180*/  NOP ;  /* 0x0000000000007918 */ /* 0x001fe20000000000 */
.L_x_1:
[----:B------:R-:W-:Y:S05]  /*0190*/  BSYNC B0 ;  /* 0x0000000000007941 */ /* 0x000fea0003800000 */
.L_x_0:
[----:B------:R-:W0:Y:S01]  /*01a0*/  SHFL.IDX PT, R2, R0, RZ, 0x1f ;  /* 0x00001fff00027589 */ /* 0x000e2200000e0000 */
[----:B------:R-:W-:Y:S01]  /*01b0*/  UISETP.NE.AND UP0, UPT, UR8, 0x3, UPT ;  /* 0x000000030800788c */ /* 0x000fe2000bf05270 */
[----:B------:R-:W-:Y:S01]  /*01c0*/  ISETP.NE.AND P1, PT, RZ, UR6, PT ;  /* 0x00000006ff007c0c */ /* 0x000fe2000bf25270 */
[----:B------:R-:W-:Y:S02]  /*01d0*/  UIADD3 UR10, UR6, -0x1, URZ ;  /* 0xffffffff060a7890 */ /* 0x000fe4000fffe03f */
[----:B------:R-:W-:Y:S02]  /*01e0*/  UISETP.EQ.OR UP0, UPT, UR8, URZ, !UP0 ;  /* 0x0000003f0800728c */ /* 0x000fe4000c702670 */
[----:B------:R-:W-:Y:S02]  /*01f0*/  UISETP.GE.U32.AND UP1, UPT, UR10, 0x2, UPT ;  /* 0x000000020a00788c */ /* 0x000fe4000bf26070 */
[----:B------:R-:W-:-:S04]  /*0200*/  UISETP.EQ.AND UP0, UPT, UR6, URZ, UP0 ;  /* 0x0000003f0600728c */ /* 0x000fc80008702270 */
[----:B------:R-:W-:-:S04]  /*0210*/  USEL UR13, URZ, 0x1, !UP0 ;  /* 0x000000013f0d7887 */ /* 0x000fc8000c000000 */
[----:B------:R-:W-:Y:S01]  /*0220*/  USEL UR13, UR13, 0x2, UP1 ;  /* 0x000000020d0d7887 */ /* 0x000fe20008800000 */
[----:B0-----:R-:W-:-:S13]  /*0230*/  ISETP.NE.AND P0, PT, R2, RZ, PT ;  /* 0x000000ff0200720c */ /* 0x001fda0003f05270 */
[----:B------:R-:W-:Y:S05]  /*0240*/  @P0 BRA `(.L_x_2) ;  /* 0x0000000000d40947 */ /* 0x000fea0003800000 */
[----:B------:R-:W-:Y:S01]  /*0250*/  ELECT P0, URZ, PT ;  /* 0x00000000003f782f */ /* 0x000fe20003800000 */
[----:B------:R-:W-:-:S12]  /*0260*/  BSSY B0, `(.L_x_2) ;  /* 0x0000033000007945 */ /* 0x000fd80003800000 */
[----:B------:R-:W-:Y:S05]  /*0270*/  @!P0 BRA `(.L_x_3) ;  /* 0x0000000000c48947 */ /* 0x000fea0003800000 */
[----:B------:R-:W0:Y:S01]  /*0280*/  S2UR UR9, SR_CgaCtaId ;  /* 0x00000000000979c3 */ /* 0x000e220000008800 */
[----:B------:R-:W-:Y:S01]  /*0290*/  UMOV UR4, 0x400 ;  /* 0x0000040000047882 */ /* 0x000fe20000000000 */
[----:B------:R-:W-:Y:S01]  /*02a0*/  UMOV UR5, 0x1 ;  /* 0x0000000100057882 */ /* 0x000fe20000000000 */
[----:B------:R-:W-:Y:S02]  /*02b0*/  UMOV UR6, 0x100 ;  /* 0x0000010000067882 */ /* 0x000fe40000000000 */
[----:B------:R-:W-:-:S04]  /*02c0*/  UIADD3 UR6, -UR6, 0x100000, URZ ;  /* 0x0010000006067890 */ /* 0x000fc8000fffe13f */
[----:B------:R-:W-:Y:S02]  /*02d0*/  USHF.L.U32 UR7, UR6, 0xb, URZ ;  /* 0x0000000b06077899 */ /* 0x000fe4000800063f */
[----:B------:R-:W-:Y:S02]  /*02e0*/  USHF.L.U32 UR6, UR6, 0x1, URZ ;  /* 0x0000000106067899 */ /* 0x000fe4000800063f */
[----:B0-----:R-:W-:Y:S02]  /*02f0*/  ULEA UR9, UR9, UR4, 0x18 ;  /* 0x0000000409097291 */ /* 0x001fe4000f8ec03f */
[----:B------:R-:W-:-:S04]  /*0300*/  UIADD3 UR4, -UR5, 0x100000, URZ ;  /* 0x0010000005047890 */ /* 0x000fc8000fffe13f */
[----:B------:R-:W-:Y:S02]  /*0310*/  USHF.L.U32 UR5, UR4, 0xb, URZ ;  /* 0x0000000b04057899 */ /* 0x000fe4000800063f */
[----:B------:R-:W-:Y:S01]  /*0320*/  USHF.L.U32 UR4, UR4, 0x1, URZ ;  /* 0x0000000104047899 */ /* 0x000fe2000800063f */
[----:B------:R-:W0:Y:S11]  /*0330*/  FENCE.VIEW.ASYNC.S ;  /* 0x00000000000073c6 */ /* 0x000e360000000000 */
[----:B0-----:R0:W1:Y:S01]  /*0340*/  SYNCS.EXCH.64 URZ, [UR9], UR4 ;  /* 0x00000004093f75b2 */ /* 0x0010620008000100 */
[----:B------:R0:W2:Y:S01]  /*0350*/  SYNCS.EXCH.64 URZ, [UR9+0x90], UR6 ;  /* 0x00009006093f75b2 */ /* 0x0000a20008000100 */
[----:B------:R0:W3:Y:S01]  /*0360*/  SYNCS.EXCH.64 URZ, [UR9+0x8], UR4 ;  /* 0x00000804093f75b2 */ /* 0x0000e20008000100 */
[----:B------:R0:W4:Y:S01]  /*0370*/  SYNCS.EXCH.64 URZ, [UR9+0x98], UR6 ;  /* 0x00009806093f75b2 */ /* 0x0001220008000100 */
[----:B------:R0:W0:Y:S01]  /*0380*/  SYNCS.EXCH.64 URZ, [UR9+0x10], UR4 ;  /* 0x00001004093f75b2 */ /* 0x0000220008000100 */
        /* <DEDUP_REMOVED lines=31> */
[----:B-1234-:R-:W-:Y:S01]  /*0580*/  NOP ;  /* 0x0000000000007918 */ /* 0x01efe20000000000 */
.L_x_3:
[----:B0-----:R-:W-:Y:S05]  /*0590*/  BSYNC B0 ;  /* 0x0000000000007941 */ /* 0x001fea0003800000 */
.L_x_2:
[----:B------:R-:W0:Y:S01]  /*05a0*/  SHFL.IDX PT, R0, R0, RZ, 0x1f ;  /* 0x00001fff00007589 */ /* 0x000e2200000e0000 */
[----:B------:R-:W1:Y:S01]  /*05b0*/  LDC R2, c[0x0][0x65c] ;  /* 0x00019700ff027b82 */ /* 0x000e620000000800 */
[----:B------:R-:W-:Y:S01]  /*05c0*/  ELECT P0, URZ, PT ;  /* 0x00000000003f782f */ /* 0x000fe20003800000 */
[----:B------:R-:W-:Y:S01]  /*05d0*/  IMAD.MOV.U32 R3, RZ, RZ, RZ ;  /* 0x000000ffff037224 */ /* 0x000fe200078e00ff */
[----:B------:R-:W-:Y:S01]  /*05e0*/  UMOV UR4, 0x20 ;  /* 0x0000002000047882 */ /* 0x000fe20000000000 */
[----:B------:R-:W-:Y:S01]  /*05f0*/  NOP ;  /* 0x0000000000007918 */ /* 0x000fe20000000000 */
[----:B------:R-:W-:Y:S01]  /*0600*/  NOP ;  /* 0x0000000000007918 */ /* 0x000fe20000000000 */
[----:B0-----:R-:W-:Y:S02]  /*0610*/  ISETP.NE.OR P0, PT, R0, RZ, !P0 ;  /* 0x000000ff0000720c */ /* 0x001fe40004705670 */
[----:B-1----:R-:W-:Y:S01]  /*0620*/  ISETP.NE.AND P2, PT, R2, 0x1, PT ;  /* 0x000000010200780c */ /* 0x002fe20003f45270 */
[----:B------:R-:W0:Y:S01]  /*0630*/  S2R R0, SR_CTAID.Y ;  /* 0x0000000000007919 */ /* 0x000e220000002600 */
[----:B------:R-:W1:Y:S09]  /*0640*/  S2R R2, SR_CTAID.X ;  /* 0x0000000000027919 */ /* 0x000e720000002500 */
[----:B------:R-:W-:Y:S01]  /*0650*/  VOTEU.ALL UP0, P0 ;  /* 0x00000000003f7886 */ /* 0x000fe20000000000 */
[----:B------:R-:W-:Y:S01]  /*0660*/  VOTEU.ALL UP1, P0 ;  /* 0x00000000003f7886 */ /* 0x000fe20000020000 */
[----:B------:R-:W1:Y:S01]  /*0670*/  @P2 LDC R7, c[0x0][0x10] ;  /* 0x00000400ff072b82 */ /* 0x000e620000000800 */
[----:B------:R-:W-:-:S02]  /*0680*/  @P2 IMAD.MOV.U32 R5, RZ, RZ, RZ ;  /* 0x000000ffff052224 */ /* 0x000fc400078e00ff */
[----:B------:R-:W-:Y:S01]  /*0690*/  @P2 IMAD.MOV.U32 R11, RZ, RZ, RZ ;  /* 0x000000ffff0b2224 */ /* 0x000fe200078e00ff */
[----:B------:R-:W-:Y:S01]  /*06a0*/  @!UP0 UMOV UR6, 0x400 ;  /* 0x0000040000068882 */ /* 0x000fe20000000000 */
[----:B------:R-:W-:-:S04]  /*06b0*/  @!UP0 UIADD3 UR4, -UR4, 0x100000, URZ ;  /* 0x0010000004048890 */ /* 0x000fc8000fffe13f */
[----:B------:R-:W-:Y:S02]  /*06c0*/  @!UP0 USHF.L.U32 UR5, UR4, 0xb, URZ ;  /* 0x0000000b04058899 */ /* 0x000fe4000800063f */
[----:B------:R-:W-:Y:S01]  /*06d0*/  @!UP0 USHF.L.U32 UR4, UR4, 0x1, URZ ;  /* 0x0000000104048899 */ /* 0x000fe2000800063f */
[----:B------:R-:W2:Y:S08]  /*06e0*/  @!P2 LDC R9, c[0x0][0xc] ;  /* 0x00000300ff09ab82 */ /* 0x000eb00000000800 */
[----:B------:R-:W3:Y:S01]  /*06f0*/  @!UP0 S2UR UR7, SR_CgaCtaId ;  /* 0x00000000000789c3 */ /* 0x000ee20000008800 */
[----:B0-----:R-:W-:-:S04]  /*0700*/  @P2 IMAD.MOV.U32 R4, RZ, RZ, R0 ;  /* 0x000000ffff042224 */ /* 0x001fc800078e0000 */
[----:B-1----:R-:W-:-:S04]  /*0710*/  @P2 IMAD.WIDE.U32 R6, R2, R7, R4 ;  /* 0x0000000702062225 */ /* 0x002fc800078e0004 */
[----:B------:R-:W-:Y:S02]  /*0720*/  @P2 IMAD.MOV.U32 R16, RZ, RZ, R6 ;  /* 0x000000ffff102224 */ /* 0x000fe400078e0006 */
[----:B------:R-:W-:Y:S02]  /*0730*/  @P2 IMAD.IADD R17, R7, 0x1, R11 ;  /* 0x0000000107112824 */ /* 0x000fe400078e020b */
[----:B--2---:R-:W-:-:S04]  /*0740*/  @!P2 IMAD.WIDE.U32 R4, R9, R0, R2 ;  /* 0x000000000904a225 */ /* 0x004fc800078e0002 */
[----:B------:R-:W-:Y:S02]  /*0750*/  @!P2 IMAD.MOV.U32 R16, RZ, RZ, R4 ;  /* 0x000000ffff10a224 */ /* 0x000fe400078e0004 */
[----:B------:R-:W-:Y:S01]  /*0760*/  @!P2 IMAD.MOV.U32 R17, RZ, RZ, R5 ;  /* 0x000000ffff11a224 */ /* 0x000fe200078e0005 */
[----:B---3--:R-:W-:Y:S02]  /*0770*/  @!UP0 ULEA UR6, UR7, UR6, 0x18 ;  /* 0x0000000607068291 */ /* 0x008fe4000f8ec03f */
[----:B------:R0:W-:Y:S01]  /*0780*/  STL [R1+0x7c], R16 ;  /* 0x00007c1001007387 */ /* 0x0001e20000100800 */
[----:B------:R-:W-:-:S03]  /*0790*/  VOTEU.ALL UP0, P0 ;  /* 0x00000000003f7886 */ /* 0x000fc60000000000 */
[----:B------:R0:W-:Y:S04]  /*07a0*/  STL [R1+0x78], R17 ;  /* 0x0000781101007387 */ /* 0x0001e80000100800 */
[----:B------:R-:W1:Y:S02]  /*07b0*/  FENCE.VIEW.ASYNC.S ;  /* 0x00000000000073c6 */ /* 0x000e640000000000 */
[----:B-1----:R0:W1:Y:S01]  /*07c0*/  @!UP0 SYNCS.EXCH.64 URZ, [UR6+0x130], UR4 ;  /* 0x00013004063f85b2 */ /* 0x0020620008000100 */
[----:B------:R0:W1:Y:S01]  /*07d0*/  @!UP1 SYNCS.EXCH.64 URZ, [UR6+0x138], UR4 ;  /* 0x00013804063f95b2 */ /* 0x0000620008000100 */
[----:B------:R-:W-:Y:S01]  /*07e0*/  NOP ;  /* 0x0000000000007918 */ /* 0x000fe20000000000 */
[----:B-1----:R-:W-:Y:S06]  /*07f0*/  BAR.SYNC.DEFER_BLOCKING 0x0 ;  /* 0x0000000000007b1d */ /* 0x002fec0000010000 */
[----:B0-----:R-:W-:Y:S05]  /*0800*/  @!P1 BRA `(.L_x_4) ;  /* 0x000000e000709947 */ /* 0x001fea0003800000 */
[----:B------:R-:W-:-:S06]  /*0810*/  UISETP.GT.U32.AND UP0, UPT, UR10, 0x1, UPT ;  /* 0x000000010a00788c */ /* 0x000fcc000bf04070 */
[----:B------:R-:W-:-:S13]  /*0820*/  PLOP3.LUT P0, PT, PT, PT, UP0, 0x80, 0x0 ;  /* 0x000000000000781c */ /* 0x000fda0003f0f008 */
[----:B------:R-:W-:Y:S05]  /*0830*/  @P0 EXIT ;  /* 0x000000000000094d */ /* 0x000fea0003800000 */
[----:B------:R-:W-:Y:S01]  /*0840*/  IMAD.MOV.U32 R6, RZ, RZ, -0x1 ;  /* 0xffffffffff067424 */ /* 0x000fe200078e00ff */
[----:B------:R-:W-:Y:S01]  /*0850*/  ULDC.64 UR4, c[0x0][0x650] ;  /* 0x0001940000047ab9 */ /* 0x000fe20000000a00 */
[----:B------:R-:W-:Y:S01]  /*0860*/  IMAD.MOV.U32 R5, RZ, RZ, -0x1 ;  /* 0xffffffffff057424 */ /* 0x000fe200078e00ff */
[----:B------:R-:W-:Y:S01]  /*0870*/  ISETP.GE.U32.AND P0, PT, R16, UR4, PT ;  /* 0x0000000410007c0c */ /* 0x000fe2000bf06070 */
[----:B------:R-:W-:Y:S01]  /*0880*/  UMOV UR22, 0xffffffff ;  /* 0xffffffff00167882 */ /* 0x000fe20000000000 */
[----:B------:R0:W-:Y:S01]  /*0890*/  STL [R1+0x84], R6 ;  /* 0x0000840601007387 */ /* 0x0001e20000100800 */
[----:B------:R-:W-:Y:S02]  /*08a0*/  PRMT R4, RZ, 0x7610, R4 ;  /* 0x00007610ff047816 */ /* 0x000fe40000000004 */
[----:B------:R-:W-:Y:S01]  /*08b0*/  ISETP.GE.U32.AND.EX P0, PT, R17, UR5, PT, P0 ;  /* 0x0000000511007c0c */ /* 0x000fe2000bf06100 */
[----:B------:R0:W-:-:S12]  /*08c0*/  STL [R1+0x80], R5 ;  /* 0x0000800501007387 */ /* 0x0001d80000100800 */
[----:B0-----:R-:W-:Y:S05]  /*08d0*/  @P0 BRA `(.L_x_5) ;  /* 0x0000000400680947 */ /* 0x001fea0003800000 */
[----:B------:R-:W0:Y:S01]  /*08e0*/  LDC.64 R12, c[0x0][0x628] ;  /* 0x00018a00ff0c7b82 */ /* 0x000e220000000a00 */
[----:B------:R-:W-:Y:S02]  /*08f0*/  IMAD.MOV.U32 R4, RZ, RZ, R16 ;  /* 0x000000ffff047224 */ /* 0x000fe400078e0010 */
[----:B------:R-:W-:-:S05]  /*0900*/  IMAD.MOV.U32 R5, RZ, RZ, R17 ;  /* 0x000000ffff057224 */ /* 0x000fca00078e0011 */
[----:B------:R-:W1:Y:S08]  /*0910*/  LDC R10, c[0x0][0x630] ;  /* 0x00018c00ff0a7b82 */ /* 0x000e700000000800 */
[----:B------:R-:W2:Y:S01]  /*0920*/  LDC.64 R14, c[0x0][0x620] ;  /* 0x00018800ff0e7b82 */ /* 0x000ea20000000a00 */
[----:B0-----:R-:W-:-:S04]  /*0930*/  ISETP.NE.U32.AND P0, PT, R12, RZ, PT ;  /* 0x000000ff0c00720c */ /* 0x001fc80003f05070 */
[----:B------:R-:W-:-:S13]  /*0940*/  ISETP.NE.AND.EX P0, PT, R13, RZ, PT, P0 ;  /* 0x000000ff0d00720c */ /* 0x000fda0003f05300 */
[----:B-12---:R-:W-:Y:S05]  /*0950*/  @!P0 BRA `(.L_x_6) ;  /* 0x0000000000288947 */ /* 0x006fea0003800000 */
[----:B------:R-:W0:Y:S02]  /*0960*/  LDC R9, c[0x0][0x634] ;  /* 0x00018d00ff097b82 */ /* 0x000e240000000800 */
[----:B0-----:R-:W-:-:S05]  /*0970*/  IADD3 R9, P0, R16, R9, RZ ;  /* 0x0000000910097210 */ /* 0x001fca0007f1e0ff */
[----:B------:R-:W-:-:S04]  /*0980*/  IMAD.X R11, RZ, RZ, R17, P0 ;  /* 0x000000ffff0b7224 */ /* 0x000fc800000e0611 */
[----:B------:R-:W-:-:S04]  /*0990*/  IMAD.WIDE.U32 R4, R11, R12, RZ ;  /* 0x0000000c0b047225 */ /* 0x000fc800078e00ff */
[----:B------:R-:W-:-:S04]  /*09a0*/  IMAD.WIDE.U32 R6, P0, R9, R13, R4 ;  /* 0x0000000d09067225 */ /* 0x000fc80007800004 */
[----:B------:R-:W-:-:S04]  /*09b0*/  IMAD.WIDE.U32 R4, R9, R12, RZ ;  /* 0x0000000c09047225 */ /* 0x000fc800078e00ff */
[----:B------:R-:W-:Y:S01]  /*09c0*/  IMAD.X R9, RZ, RZ, RZ, P0 ;  /* 0x000000ffff097224 */ /* 0x000fe200000e06ff */
[----:B------:R-:W-:Y:S01]  /*09d0*/  IADD3 RZ, P0, R5, R6, RZ ;  /* 0x0000000605ff7210 */ /* 0x000fe20007f1e0ff */
[----:B------:R-:W-:-:S04]  /*09e0*/  IMAD.MOV.U32 R8, RZ, RZ, R7 ;  /* 0x000000ffff087224 */ /* 0x000fc800078e0007 */
[----:B------:R-:W-:-:S08]  /*09f0*/  IMAD.WIDE.U32.X R4, R11, R13, R8, P0 ;  /* 0x0000000d0b047225 */ /* 0x000fd000000e0408 */
.L_x_6:
[-CC-:B------:R-:W-:Y:S01]  /*0a00*/  SHF.R.U64 R24, R4, R10.reuse, R5.reuse ;  /* 0x0000000a04187219 */ /* 0x180fe20000001205 */
[----:B------:R-:W0:Y:S01]  /*0a10*/  LDC R8, c[0x0][0x618] ;  /* 0x00018600ff087b82 */ /* 0x000e220000000800 */
[----:B------:R-:W-:Y:S01]  /*0a20*/  SHF.R.U32.HI R4, RZ, R10, R5 ;  /* 0x0000000aff047219 */ /* 0x000fe20000011605 */
[----:B------:R-:W-:Y:S01]  /*0a30*/  ULDC UR4, c[0x0][0x150] ;  /* 0x0000540000047ab9 */ /* 0x000fe20000000800 */
[----:B------:R-:W-:Y:S01]  /*0a40*/  IADD3 R9, P0, RZ, -R24, RZ ;  /* 0x80000018ff097210 */ /* 0x000fe20007f1e0ff */
[----:B------:R-:W-:Y:S01]  /*0a50*/  IMAD.MOV.U32 R5, RZ, RZ, R17 ;  /* 0x000000ffff057224 */ /* 0x000fe200078e0011 */
[----:B------:R-:W-:-:S03]  /*0a60*/  I2FP.F32.U32 R3, R2 ;  /* 0x0000000200037245 */ /* 0x000fc60000201000 */
[----:B------:R-:W1:Y:S01]  /*0a70*/  LDC.64 R18, c[0x0][0x640] ;  /* 0x00019000ff127b82 */ /* 0x000e620000000a00 */
[----:B------:R-:W-:Y:S02]  /*0a80*/  IMAD.X R11, RZ, RZ, ~R4, P0 ;  /* 0x000000ffff0b7224 */ /* 0x000fe400000e0e04 */
[----:B------:R-:W-:Y:S01]  /*0a90*/  FMUL R3, R3, UR4 ;  /* 0x0000000403037c20 */ /* 0x000fe20008400000 */
[----:B------:R-:W-:Y:S01]  /*0aa0*/  IMAD.MOV.U32 R4, RZ, RZ, R16 ;  /* 0x000000ffff047224 */ /* 0x000fe200078e0010 */
[----:B------:R-:W-:Y:S01]  /*0ab0*/  ULDC UR4, c[0x0][0x154] ;  /* 0x0000550000047ab9 */ /* 0x000fe20000000800 */
[-C--:B------:R-:W-:Y:S02]  /*0ac0*/  IMAD R6, R11, R14.reuse, RZ ;  /* 0x0000000e0b067224 */ /* 0x080fe400078e02ff */
[C---:B------:R-:W-:Y:S01]  /*0ad0*/  IMAD.WIDE.U32 R4, R9.reuse, R14, R4 ;  /* 0x0000000e09047225 */ /* 0x040fe200078e0004 */
[----:B------:R-:W2:Y:S01]  /*0ae0*/  LDC R10, c[0x0][0x608] ;  /* 0x00018200ff0a7b82 */ /* 0x000ea20000000800 */
[----:B------:R-:W3:Y:S02]  /*0af0*/  F2I.U32.TRUNC.NTZ R3, R3 ;  /* 0x0000000300037305 */ /* 0x000ee4000020f000 */
[----:B------:R-:W-:-:S04]  /*0b00*/  IMAD R9, R9, R15, R6 ;  /* 0x0000000f09097224 */ /* 0x000fc800078e0206 */
[----:B------:R-:W-:Y:S01]  /*0b10*/  IMAD.IADD R5, R5, 0x1, R9 ;  /* 0x0000000105057824 */ /* 0x000fe200078e0209 */
[----:B------:R-:W4:Y:S01]  /*0b20*/  LDC R7, c[0x0][0x144] ;  /* 0x00005100ff077b82 */ /* 0x000f220000000800 */
[----:B------:R-:W-:-:S03]  /*0b30*/  IMAD.MOV.U32 R9, RZ, RZ, 0x1 ;  /* 0x00000001ff097424 */ /* 0x000fc600078e00ff */
[----:B0-----:R-:W-:Y:S02]  /*0b40*/  SHF.R.U64 R12, R4, R8, R5 ;  /* 0x00000008040c7219 */ /* 0x001fe40000001205 */
[----:B------:R-:W-:Y:S02]  /*0b50*/  I2FP.F32.U32 R4, R0 ;  /* 0x0000000000047245 */ /* 0x000fe40000201000 */
[----:B------:R-:W0:Y:S01]  /*0b60*/  LDC R14, c[0x0][0x658] ;  /* 0x00019600ff0e7b82 */ /* 0x000e220000000800 */
[----:B-1----:R-:W-:Y:S01]  /*0b70*/  ISETP.NE.U32.AND P0, PT, R18, RZ, PT ;  /* 0x000000ff1200720c */ /* 0x002fe20003f05070 */
[----:B---3--:R-:W-:Y:S02]  /*0b80*/  IMAD.MOV R6, RZ, RZ, -R3 ;  /* 0x000000ffff067224 */ /* 0x008fe400078e0a03 */
[----:B------:R-:W-:Y:S01]  /*0b90*/  FMUL R4, R4, UR4 ;  /* 0x0000000404047c20 */ /* 0x000fe20008400000 */
[----:B------:R-:W-:Y:S01]  /*0ba0*/  SHF.R.U32.HI R3, RZ, R8, R5 ;  /* 0x00000008ff037219 */ /* 0x000fe20000011605 */
[----:B------:R-:W-:Y:S01]  /*0bb0*/  IMAD.MOV.U32 R5, RZ, RZ, -0x1 ;  /* 0xffffffffff057424 */ /* 0x000fe200078e00ff */
[----:B------:R-:W-:Y:S01]  /*0bc0*/  ISETP.NE.AND.EX P0, PT, R19, RZ, PT, P0 ;  /* 0x000000ff1300720c */ /* 0x000fe20003f05300 */
[----:B------:R1:W3:Y:S01]  /*0bd0*/  F2I.U32.TRUNC.NTZ R11, R4 ;  /* 0x00000004000b7305 */ /* 0x0002e2000020f000 */
[----:B------:R-:W1:Y:S01]  /*0be0*/  LDC R13, c[0x0][0x148] ;  /* 0x00005200ff0d7b82 */ /* 0x000e620000000800 */
[----:B--2---:R-:W-:-:S02]  /*0bf0*/  SHF.R.U64 R23, R12, R10, R3 ;  /* 0x0000000a0c177219 */ /* 0x004fc40000001203 */
[----:B------:R-:W-:-:S05]  /*0c00*/  SHF.R.U32.HI R3, RZ, R10, R3 ;  /* 0x0000000aff037219 */ /* 0x000fca0000011603 */
[----:B------:R-:W2:Y:S01]  /*0c10*/  LDC R17, c[0x0][0x600] ;  /* 0x00018000ff117b82 */ /* 0x000ea20000000800 */
[----:B----4-:R-:W-:-:S07]  /*0c20*/  IMAD R8, R7, R6, R2 ;  /* 0x0000000607087224 */ /* 0x010fce00078e0202 */
[----:B------:R-:W4:Y:S01]  /*0c30*/  LDC R16, c[0x0][0x648] ;  /* 0x00019200ff107b82 */ /* 0x000f220000000800 */
[-C--:B0-----:R-:W-:Y:S02]  /*0c40*/  SHF.L.U32 R2, R5, R14.reuse, RZ ;  /* 0x0000000e05027219 */ /* 0x081fe400000006ff */
[--C-:B------:R-:W-:Y:S02]  /*0c50*/  SHF.R.U64 R22, R23, R14, R3.reuse ;  /* 0x0000000e17167219 */ /* 0x100fe40000001203 */
[----:B------:R-:W-:Y:S02]  /*0c60*/  LOP3.LUT R10, RZ, R2, RZ, 0x33, !PT ;  /* 0x00000002ff0a7212 */ /* 0x000fe400078e33ff */
[-C--:B------:R-:W-:Y:S01]  /*0c70*/  SHF.R.U32.HI R3, RZ, R14.reuse, R3 ;  /* 0x0000000eff037219 */ /* 0x080fe20000011603 */
[----:B------:R-:W0:Y:S01]  /*0c80*/  LDC R21, c[0x0][0x638] ;  /* 0x00018e00ff157b82 */ /* 0x000e220000000800 */
[----:B------:R-:W-:Y:S01]  /*0c90*/  SHF.L.U32 R9, R9, R14, RZ ;  /* 0x0000000e09097219 */ /* 0x000fe200000006ff */
[----:B------:R-:W-:-:S06]  /*0ca0*/  IMAD.MOV.U32 R2, RZ, RZ, R22 ;  /* 0x000000ffff027224 */ /* 0x000fcc00078e0016 */
[----:B------:R-:W0:Y:S01]  /*0cb0*/  LDC R20, c[0x0][0x610] ;  /* 0x00018400ff147b82 */ /* 0x000e220000000800 */
[----:B-1-3--:R-:W-:Y:S05]  /*0cc0*/  @!P0 BRA `(.L_x_7) ;  /* 0x0000000000288947 */ /* 0x00afea0003800000 */
[----:B------:R-:W1:Y:S02]  /*0cd0*/  LDC R7, c[0x0][0x64c] ;  /* 0x00019300ff077b82 */ /* 0x000e640000000800 */
[----:B-1----:R-:W-:-:S05]  /*0ce0*/  IADD3 R7, P0, R22, R7, RZ ;  /* 0x0000000716077210 */ /* 0x002fca0007f1e0ff */
        /* <DEDUP_REMOVED lines=8> */
.L_x_7:
[----:B----4-:R-:W-:Y:S01]  /*0d70*/  SHF.R.U64 R2, R2, R16, R3 ;  /* 0x0000001002027219 */ /* 0x010fe20000001203 */
[----:B--2---:R-:W-:Y:S01]  /*0d80*/  VIADD R3, R17, 0xffffffff ;  /* 0xffffffff11037836 */ /* 0x004fe20000000000 */
[----:B------:R-:W-:Y:S01]  /*0d90*/  LOP3.LUT R10, R23, R10, RZ, 0xc0, !PT ;  /* 0x0000000a170a7212 */ /* 0x000fe200078ec0ff */
[----:B------:R-:W-:Y:S01]  /*0da0*/  IMAD.MOV R11, RZ, RZ, -R11 ;  /* 0x000000ffff0b7224 */ /* 0x000fe200078e0a0b */
[----:B------:R-:W-:Y:S01]  /*0db0*/  R2UR UR22, R24 ;  /* 0x00000000181672ca */ /* 0x000fe200000e0000 */
[----:B------:R-:W-:Y:S01]  /*0dc0*/  IMAD.MOV R4, RZ, RZ, -R2 ;  /* 0x000000ffff047224 */ /* 0x000fe200078e0a02 */
[----:B------:R-:W-:Y:S01]  /*0dd0*/  LOP3.LUT R3, R12, R3, RZ, 0xc0, !PT ;  /* 0x000000030c037212 */ /* 0x000fe200078ec0ff */
[----:B------:R-:W-:Y:S02]  /*0de0*/  @P2 IMAD R8, R13, R11, R0 ;  /* 0x0000000b0d082224 */ /* 0x000fe400078e0200 */
[----:B------:R-:W-:Y:S02]  /*0df0*/  IMAD R9, R9, R2, R10 ;  /* 0x0000000209097224 */ /* 0x000fe400078e020a */
[----:B0-----:R-:W-:-:S02]  /*0e00*/  IMAD R0, R4, R21, R22 ;  /* 0x0000001504007224 */ /* 0x001fc400078e0216 */
[----:B------:R-:W-:Y:S02]  /*0e10*/  IMAD R8, R9, R20, R8 ;  /* 0x0000001409087224 */ /* 0x000fe400078e0208 */
[----:B------:R-:W-:Y:S02]  /*0e20*/  IMAD R3, R0, R17, R3 ;  /* 0x0000001100037224 */ /* 0x000fe400078e0203 */
[----:B------:R-:W-:-:S03]  /*0e30*/  IMAD.MOV.U32 R4, RZ, RZ, 0x1 ;  /* 0x00000001ff047424 */ /* 0x000fc600078e00ff */
[----:B------:R-:W-:Y:S02]  /*0e40*/  SEL R2, R3, R8, !P2 ;  /* 0x0000000803027207 */ /* 0x000fe40005000000 */
[----:B------:R-:W-:-:S03]  /*0e50*/  SEL R0, R8, R3, !P2 ;  /* 0x0000000308007207 */ /* 0x000fc60005000000 */
[----:B------:R0:W-:Y:S04]  /*0e60*/  STL [R1+0x80], R2 ;  /* 0x0000800201007387 */ /* 0x0001e80000100800 */
[----:B------:R0:W-:Y:S02]  /*0e70*/  STL [R1+0x84], R0 ;  /* 0x0000840001007387 */ /* 0x0001e40000100800 */
.L_x_5:
[----:B------:R-:W-:-:S08]  /*0e80*/  NOP ;  /* 0x0000000000007918 */ /* 0x000fd00000000000 */
[----:B------:R-:W1:Y:S02]  /*0e90*/  USETMAXREG.TRY_ALLOC.CTAPOOL UP0, 0xe8 ;  /* 0x000000e8000079c8 */ /* 0x000e640008000600 */
[----:B-1----:R-:W-:-:S13]  /*0ea0*/  PLOP3.LUT P0, PT, PT, PT, UP0, 0x80, 0x0 ;  /* 0x000000000000781c */ /* 0x002fda0003f0f008 */
[----:B------:R-:W-:Y:S05]  /*0eb0*/  @!P0 BRA `(.L_x_5) ;  /* 0xfffffffc00f08947 */ /* 0x000fea000383ffff */
[----:B------:R-:W-:Y:S01]  /*0ec0*/  ULDC.64 UR4, c[0x0][0x598] ;  /* 0x0001660000047ab9 */ /* 0x000fe20000000a00 */
[----:B------:R-:W-:Y:S01]  /*0ed0*/  ULDC.64 UR18, c[0x0][0x208] ;  /* 0x0000820000127ab9 */ /* 0x000fe20000000a00 */
[----:B------:R-:W-:-:S04]  /*0ee0*/  ISETP.NE.U32.AND P0, PT, RZ, UR4, PT ;  /* 0x00000004ff007c0c */ /* 0x000fc8000bf05070 */
[----:B------:R-:W-:-:S13]  /*0ef0*/  ISETP.NE.AND.EX P0, PT, RZ, UR5, PT, P0 ;  /* 0x00000005ff007c0c */ /* 0x000fda000bf05300 */
[----:B------:R-:W-:Y:S05]  /*0f00*/  @!P0 BRA `(.L_x_8) ;  /* 0x0000000000208947 */ /* 0x000fea0003800000 */
[----:B0-----:R-:W0:Y:S02]  /*0f10*/  LDC.64 R2, c[0x0][0x598] ;  /* 0x00016600ff027b82 */ /* 0x001e240000000a00 */
[----:B0-----:R-:W2:Y:S02]  /*0f20*/  LDG.E.64 R2, desc[UR18][R2.64] ;  /* 0x0000001202027981 */ /* 0x001ea4000c1e1b00 */
[----:B--2---:R-:W-:-:S04]  /*0f30*/  ISETP.NE.U32.AND P0, PT, R2, RZ, PT ;  /* 0x000000ff0200720c */ /* 0x004fc80003f05070 */
[----:B------:R-:W-:-:S13]  /*0f40*/  ISETP.NE.AND.EX P0, PT, R3, RZ, PT, P0 ;  /* 0x000000ff0300720c */ /* 0x000fda0003f05300 */
[----:B------:R-:W-:Y:S05]  /*0f50*/  @!P0 BRA `(.L_x_8) ;  /* 0x00000000000c8947 */ /* 0x000fea0003800000 */
[----:B------:R-:W2:Y:S02]  /*0f60*/  LD.E R2, desc[UR18][R2.64] ;  /* 0x0000001202027980 */ /* 0x000ea4000c101900 */
[----:B--2---:R-:W-:Y:S01]  /*0f70*/  R2UR UR20, R2 ;  /* 0x00000000021472ca */ /* 0x004fe200000e0000 */
[----:B------:R-:W-:-:S14]  /*0f80*/  BRA `(.L_x_9) ;  /* 0x0000000000247947 */ /* 0x000fdc0003800000 */
.L_x_8:
[----:B------:R-:W-:Y:S02]  /*0f90*/  ULDC.64 UR4, c[0x0][0x588] ;  /* 0x0001620000047ab9 */ /* 0x000fe40000000a00 */
[----:B------:R-:W-:-:S04]  /*0fa0*/  ISETP.NE.U32.AND P0, PT, RZ, UR4, PT ;  /* 0x00000004ff007c0c */ /* 0x000fc8000bf05070 */
[----:B------:R-:W-:-:S13]  /*0fb0*/  ISETP.NE.AND.EX P0, PT, RZ, UR5, PT, P0 ;  /* 0x00000005ff007c0c */ /* 0x000fda000bf05300 */
[----:B------:R-:W-:Y:S05]  /*0fc0*/  @!P0 BRA `(.L_x_10) ;  /* 0x0000000000108947 */ /* 0x000fea0003800000 */
[----:B0-----:R-:W0:Y:S02]  /*0fd0*/  LDC.64 R2, c[0x0][0x588] ;  /* 0x00016200ff027b82 */ /* 0x001e240000000a00 */
[----:B0-----:R-:W2:Y:S02]  /*0fe0*/  LDG.E R2, desc[UR18][R2.64] ;  /* 0x0000001202027981 */ /* 0x001ea4000c1e1900 */
[----:B--2---:R-:W-:Y:S01]  /*0ff0*/  R2UR UR20, R2 ;  /* 0x00000000021472ca */ /* 0x004fe200000e0000 */
[----:B------:R-:W-:-:S14]  /*1000*/  BRA `(.L_x_9) ;  /* 0x0000000000047947 */ /* 0x000fdc0003800000 */
.L_x_10:
[----:B------:R-:W-:-:S05]  /*1010*/  ULDC UR20, c[0x0][0x580] ;  /* 0x0001600000147ab9 */ /* 0x000fca0000000800 */
.L_x_9:
[----:B------:R-:W-:Y:S02]  /*1020*/  ULDC.64 UR4, c[0x0][0x5a0] ;  /* 0x0001680000047ab9 */ /* 0x000fe40000000a00 */
        /* <DEDUP_REMOVED lines=11> */
.L_x_11:
        /* <DEDUP_REMOVED lines=8> */
.L_x_13:
[----:B------:R-:W-:-:S05]  /*1160*/  ULDC UR21, c[0x0][0x584] ;  /* 0x0001610000157ab9 */ /* 0x000fca0000000800 */
.L_x_12:
[----:B------:R-:W-:-:S13]  /*1170*/  LOP3.LUT P0, RZ, R4, 0xff, RZ, 0xc0, !PT ;  /* 0x000000ff04ff7812 */ /* 0x000fda000780c0ff */
[----:B------:R-:W-:Y:S05]  /*1180*/  @!P0 EXIT ;  /* 0x000000000000894d */ /* 0x000fea0003800000 */
[----:B------:R-:W-:Y:S01]  /*1190*/  ULDC UR4, c[0x0][0x28c] ;  /* 0x0000a30000047ab9 */ /* 0x000fe20000000800 */
[----:B------:R-:W-:Y:S02]  /*11a0*/  ULOP3.LUT UR23, UR13, 0x1, URZ, 0xfc, !UPT ;  /* 0x000000010d177892 */ /* 0x000fe4000f8efc3f */
[----:B------:R-:W-:-:S04]  /*11b0*/  UIADD3 UR4, UR4, 0x1f, URZ ;  /* 0x0000001f04047890 */ /* 0x000fc8000fffe03f */
[----:B------:R-:W-:-:S04]  /*11c0*/  USHF.R.S32.HI UR5, URZ, 0x1f, UR4 ;  /* 0x0000001f3f057899 */ /* 0x000fc80008011404 */
[----:B------:R-:W-:-:S03]  /*11d0*/  ULEA.HI UR5, UR5, UR4, URZ, 0x5 ;  /* 0x0000000405057291 */ /* 0x000fc6000f8f283f */
[----:B------:R-:W-:Y:S01]  /*11e0*/  UMOV UR4, URZ ;  /* 0x0000003f00047c82 */ /* 0x000fe20008000000 */
[----:B------:R-:W-:-:S03]  /*11f0*/  USHF.R.S32.HI UR12, URZ, 0x5, UR5 ;  /* 0x000000053f0c7899 */ /* 0x000fc60008011405 */
[----:B------:R-:W-:-:S09]  /*1200*/  UMOV UR5, URZ ;  /* 0x0000003f00057c82 */ /* 0x000fd20008000000 */
.L_x_294:
[----:B0-----:R-:W0:Y:S01]  /*1210*/  S2R R0, SR_TID.X ;  /* 0x0000000000007919 */ /* 0x001e220000002100 */
[----:B-1----:R-:W1:Y:S01]  /*1220*/  S2UR UR11, SR_CgaCtaId ;  /* 0x00000000000b79c3 */ /* 0x002e620000008800 */
[----:B------:R-:W-:Y:S01]  /*1230*/  UMOV UR14, 0x400 ;  /* 0x00000400000e7882 */ /* 0x000fe20000000000 */
[----:B------:R-:W-:Y:S01]  /*1240*/  UMOV UR6, URZ ;  /* 0x0000003f00067c82 */ /* 0x000fe20008000000 */
[----:B------:R-:W-:Y:S01]  /*1250*/  STL [R1+0x74], RZ ;  /* 0x000074ff01007387 */ /* 0x000fe20000100800 */
[----:B------:R-:W-:Y:S01]  /*1260*/  UMOV UR7, URZ ;  /* 0x0000003f00077c82 */ /* 0x000fe20008000000 */
[----:B------:R-:W-:Y:S01]  /*1270*/  UMOV UR8, URZ ;  /* 0x0000003f00087c82 */ /* 0x000fe20008000000 */
[----:B------:R-:W-:Y:S01]  /*1280*/  UMOV UR16, UR5 ;  /* 0x0000000500107c82 */ /* 0x000fe20008000000 */
[----:B------:R-:W-:Y:S01]  /*1290*/  STL [R1+0x70], RZ ;  /* 0x000070ff01007387 */ /* 0x000fe20000100800 */
[----:B--2---:R-:W2:Y:S01]  /*12a0*/  LDC R2, c[0x0][0x28c] ;  /* 0x0000a300ff027b82 */ /* 0x004ea20000000800 */
[----:B------:R-:W-:-:S02]  /*12b0*/  CS2R R4, SRZ ;  /* 0x0000000000047805 */ /* 0x000fc4000001ff00 */
[----:B------:R-:W-:Y:S01]  /*12c0*/  CS2R R6, SRZ ;  /* 0x0000000000067805 */ /* 0x000fe2000001ff00 */
[----:B------:R-:W-:Y:S01]  /*12d0*/  STL [R1+0x6c], RZ ;  /* 0x00006cff01007387 */ /* 0x000fe20000100800 */
[----:B------:R-:W-:Y:S02]  /*12e0*/  CS2R R8, SRZ ;  /* 0x0000000000087805 */ /* 0x000fe4000001ff00 */
[----:B------:R-:W-:Y:S02]  /*12f0*/  CS2R R10, SRZ ;  /* 0x00000000000a7805 */ /* 0x000fe4000001ff00 */
[----:B------:R-:W-:Y:S01]  /*1300*/  CS2R R12, SRZ ;  /* 0x00000000000c7805 */ /* 0x000fe2000001ff00 */
[----:B------:R-:W-:Y:S01]  /*1310*/  STL [R1+0x68], RZ ;  /* 0x000068ff01007387 */ /* 0x000fe20000100800 */
[----:B------:R-:W-:Y:S02]  /*1320*/  CS2R R14, SRZ ;  /* 0x00000000000e7805 */ /* 0x000fe4000001ff00 */
[----:B------:R-:W-:-:S02]  /*1330*/  CS2R R16, SRZ ;  /* 0x0000000000107805 */ /* 0x000fc4000001ff00 */
[----:B------:R-:W-:Y:S01]  /*1340*/  CS2R R18, SRZ ;  /* 0x0000000000127805 */ /* 0x000fe2000001ff00 */
[----:B------:R-:W-:Y:S01]  /*1350*/  STL [R1+0x64], RZ ;  /* 0x000064ff01007387 */ /* 0x000fe20000100800 */
[----:B------:R-:W-:Y:S02]  /*1360*/  CS2R R20, SRZ ;  /* 0x0000000000147805 */ /* 0x000fe4000001ff00 */
[----:B------:R-:W-:Y:S02]  /*1370*/  CS2R R22, SRZ ;  /* 0x0000000000167805 */ /* 0x000fe4000001ff00 */
[----:B------:R-:W-:Y:S01]  /*1380*/  CS2R R152, SRZ ;  /* 0x0000000000987805 */ /* 0x000fe2000001ff00 */
[----:B------:R-:W-:Y:S01]  /*1390*/  STL [R1+0x60], RZ ;  /* 0x000060ff01007387 */ /* 0x000fe20000100800 */
[----:B-1----:R-:W-:Y:S01]  /*13a0*/  ULEA UR14, UR11, UR14, 0x18 ;  /* 0x0000000e0b0e7291 */ /* 0x002fe2000f8ec03f */
[----:B------:R-:W-:Y:S02]  /*13b0*/  CS2R R154, SRZ ;  /* 0x00000000009a7805 */ /* 0x000fe4000001ff00 */
[----:B------:R-:W-:Y:S01]  /*13c0*/  CS2R R156, SRZ ;  /* 0x00000000009c7805 */ /* 0x000fe2000001ff00 */
[----:B------:R-:W-:Y:S01]  /*13d0*/  STL [R1+0x5c], RZ ;  /* 0x00005cff01007387 */ /* 0x000fe20000100800 */
[----:B------:R-:W-:-:S02]  /*13e0*/  CS2R R158, SRZ ;  /* 0x00000000009e7805 */ /* 0x000fc4000001ff00 */
[----:B------:R-:W-:Y:S02]  /*13f0*/  CS2R R160, SRZ ;  /* 0x0000000000a07805 */ /* 0x000fe4000001ff00 */
[----:B------:R-:W-:Y:S02]  /*1400*/  CS2R R162, SRZ ;  /* 0x0000000000a27805 */ /* 0x000fe4000001ff00 */
[----:B0-----:R-:W-:Y:S01]  /*1410*/  LOP3.LUT R0, R0, 0x80, RZ, 0xc0, !PT ;  /* 0x0000008000007812 */ /* 0x001fe200078ec0ff */
[----:B------:R-:W-:Y:S01]  /*1420*/  STL [R1+0x58], RZ ;  /* 0x000058ff01007387 */ /* 0x000fe20000100800 */
[----:B--2---:R-:W-:Y:S02]  /*1430*/  ISETP.GE.AND P0, PT, R2, 0x1, PT ;  /* 0x000000010200780c */ /* 0x004fe40003f06270 */
[----:B------:R-:W-:Y:S02]  /*1440*/  CS2R R2, SRZ ;  /* 0x0000000000027805 */ /* 0x000fe4000001ff00 */
[----:B------:R-:W-:Y:S01]  /*1450*/  SHF.R.U32.HI R0, RZ, 0x7, R0 ;  /* 0x00000007ff007819 */ /* 0x000fe20000011600 */
[----:B------:R-:W-:Y:S01]  /*1460*/  STL [R1+0x54], RZ ;  /* 0x000054ff01007387 */ /* 0x000fe20000100800 */
[----:B------:R-:W-:-:S02]  /*1470*/  CS2R R164, SRZ ;  /* 0x0000000000a47805 */ /* 0x000fc4000001ff00 */
[----:B------:R-:W-:Y:S02]  /*1480*/  CS2R R166, SRZ ;  /* 0x0000000000a67805 */ /* 0x000fe4000001ff00 */
[----:B------:R-:W-:Y:S01]  /*1490*/  CS2R R168, SRZ ;  /* 0x0000000000a87805 */ /* 0x000fe2000001ff00 */
[----:B------:R-:W-:Y:S01]  /*14a0*/  STL [R1+0x50], RZ ;  /* 0x000050ff01007387 */ /* 0x000fe20000100800 */
[----:B------:R-:W-:Y:S02]  /*14b0*/  CS2R R170, SRZ ;  /* 0x0000000000aa7805 */ /* 0x000fe4000001ff00 */
[----:B------:R-:W-:Y:S02]  /*14c0*/  CS2R R172, SRZ ;  /* 0x0000000000ac7805 */ /* 0x000fe4000001ff00 */
[----:B------:R-:W-:Y:S01]  /*14d0*/  CS2R R174, SRZ ;  /* 0x0000000000ae7805 */ /* 0x000fe2000001ff00 */
[----:B------:R-:W0:Y:S01]  /*14e0*/  SHFL.IDX PT, R0, R0, RZ, 0x1f ;  /* 0x00001fff00007589 */ /* 0x000e2200000e0000 */
[----:B------:R-:W-:-:S02]  /*14f0*/  CS2R R176, SRZ ;  /* 0x0000000000b07805 */ /* 0x000fc4000001ff00 */
[----:B------:R-:W-:Y:S02]  /*1500*/  CS2R R178, SRZ ;  /* 0x0000000000b27805 */ /* 0x000fe4000001ff00 */
[----:B------:R-:W-:Y:S01]  /*1510*/  CS2R R180, SRZ ;  /* 0x0000000000b47805 */ /* 0x000fe2000001ff00 */
[----:B------:R1:W-:Y:S01]  /*1520*/  STL [R1+0x4c], RZ ;  /* 0x00004cff01007387 */ /* 0x0003e20000100800 */
[----:B------:R-:W-:Y:S02]  /*1530*/  CS2R R182, SRZ ;  /* 0x0000000000b67805 */ /* 0x000fe4000001ff00 */
[----:B------:R-:W-:Y:S02]  /*1540*/  CS2R R184, SRZ ;  /* 0x0000000000b87805 */ /* 0x000fe4000001ff00 */
[----:B------:R-:W-:Y:S01]  /*1550*/  CS2R R186, SRZ ;  /* 0x0000000000ba7805 */ /* 0x000fe2000001ff00 */
[----:B------:R1:W-:Y:S01]  /*1560*/  STL [R1+0x48], RZ ;  /* 0x000048ff01007387 */ /* 0x0003e20000100800 */
        /* <DEDUP_REMOVED lines=14> */
[----:B------:R-:W-:Y:S02]  /*1650*/  CS2R R210, SRZ ;  /* 0x0000000000d27805 */ /* 0x000fe4000001ff00 */
[----:B0-----:R-:W-:Y:S01]  /*1660*/  R2UR UR9, R0 ;  /* 0x00000000000972ca */ /* 0x001fe200000e0000 */
[----:B------:R1:W-:Y:S01]  /*1670*/  STL [R1+0x38], RZ ;  /* 0x000038ff01007387 */ /* 0x0003e20000100800 */
[----:B------:R-:W-:Y:S01]  /*1680*/  IMAD.MOV.U32 R0, RZ, RZ, RZ ;  /* 0x000000ffff007224 */ /* 0x000fe200078e00ff */
[----:B------:R-:W-:-:S02]  /*1690*/  CS2R R212, SRZ ;  /* 0x0000000000d47805 */ /* 0x000fc4000001ff00 */
[----:B------:R-:W-:Y:S01]  /*16a0*/  CS2R R214, SRZ ;  /* 0x0000000000d67805 */ /* 0x000fe2000001ff00 */
[----:B------:R1:W-:Y:S01]  /*16b0*/  STL [R1+0x34], RZ ;  /* 0x000034ff01007387 */ /* 0x0003e20000100800 */
[----:B------:R-:W-:Y:S02]  /*16c0*/  CS2R R216, SRZ ;  /* 0x0000000000d87805 */ /* 0x000fe4000001ff00 */
[----:B------:R-:W-:Y:S02]  /*16d0*/  CS2R R218, SRZ ;  /* 0x0000000000da7805 */ /* 0x000fe4000001ff00 */
[----:B------:R-:W-:Y:S01]  /*16e0*/  CS2R R220, SRZ ;  /* 0x0000000000dc7805 */ /* 0x000fe2000001ff00 */
[----:B------:R1:W-:Y:S01]  /*16f0*/  STL [R1+0x30], RZ ;  /* 0x000030ff01007387 */ /* 0x0003e20000100800 */
[----:B------:R-:W-:Y:S02]  /*1700*/  CS2R R222, SRZ ;  /* 0x0000000000de7805 */ /* 0x000fe4000001ff00 */
[----:B------:R-:W-:Y:S01]  /*1710*/  CS2R R224, SRZ ;  /* 0x0000000000e07805 */ /* 0x000fe2000001ff00 */
[----:B------:R-:W-:Y:S01]  /*1720*/  IMAD.MOV.U32 R226, RZ, RZ, RZ ;  /* 0x000000ffffe27224 */ /* 0x000fe200078e00ff */
[----:B------:R1:W-:Y:S01]  /*1730*/  STL [R1+0x2c], RZ ;  /* 0x00002cff01007387 */ /* 0x0003e20000100800 */
[----:B------:R-:W-:Y:S01]  /*1740*/  ULEA.HI UR10, UR9, UR9, URZ, 0x1 ;  /* 0x00000009090a7291 */ /* 0x000fe2000f8f083f */
[----:B------:R-:W-:Y:S01]  /*1750*/  IMAD.U32 R227, RZ, RZ, UR4 ;  /* 0x00000004ffe37e24 */ /* 0x000fe2000f8e00ff */
[----:B------:R-:W-:Y:S01]  /*1760*/  CS2R R24, SRZ ;  /* 0x0000000000187805 */ /* 0x000fe2000001ff00 */
[----:B------:R1:W-:Y:S01]  /*1770*/  STL [R1+0x28], RZ ;  /* 0x000028ff01007387 */ /* 0x0003e20000100800 */
[----:B------:R-:W-:Y:S01]  /*1780*/  ULOP3.LUT UR10, UR10, 0x1ffffe, URZ, 0xc0, !UPT ;  /* 0x001ffffe0a0a7892 */ /* 0x000fe2000f8ec03f */
[----:B------:R-:W-:-:S02]  /*1790*/  CS2R R26, SRZ ;  /* 0x00000000001a7805 */ /* 0x000fc4000001ff00 */
[----:B------:R-:W-:Y:S01]  /*17a0*/  CS2R R28, SRZ ;  /* 0x00000000001c7805 */ /* 0x000fe2000001ff00 */
[----:B------:R1:W-:Y:S01]  /*17b0*/  STL [R1+0x24], RZ ;  /* 0x000024ff01007387 */ /* 0x0003e20000100800 */
[----:B------:R-:W-:Y:S01]  /*17c0*/  UIADD3 UR10, UR9, -UR10, URZ ;  /* 0x8000000a090a7290 */ /* 0x000fe2000fffe03f */
[----:B---34-:R-:W-:Y:S02]  /*17d0*/  CS2R R30, SRZ ;  /* 0x00000000001e7805 */ /* 0x018fe4000001ff00 */
[----:B------:R-:W-:Y:S01]  /*17e0*/  CS2R R32, SRZ ;  /* 0x0000000000207805 */ /* 0x000fe2000001ff00 */
[----:B------:R1:W-:Y:S01]  /*17f0*/  STL [R1+0x20], RZ ;  /* 0x000020ff01007387 */ /* 0x0003e20000100800 */
[----:B------:R-:W-:Y:S01]  /*1800*/  ULEA UR10, UR10, UR14, 0xb ;  /* 0x0000000e0a0a7291 */ /* 0x000fe2000f8e583f */
[----:B------:R-:W-:Y:S02]  /*1810*/  CS2R R34, SRZ ;  /* 0x0000000000227805 */ /* 0x000fe4000001ff00 */
[----:B------:R-:W-:Y:S01]  /*1820*/  CS2R R36, SRZ ;  /* 0x0000000000247805 */ /* 0x000fe2000001ff00 */
[----:B------:R1:W-:Y:S01]  /*1830*/  STL [R1+0x1c], RZ ;  /* 0x00001cff01007387 */ /* 0x0003e20000100800 */
[----:B------:R-:W-:Y:S01]  /*1840*/  UIADD3 UR10, UR10, 0x200, URZ ;  /* 0x000002000a0a7890 */ /* 0x000fe2000fffe03f */
[----:B------:R-:W-:-:S02]  /*1850*/  CS2R R38, SRZ ;  /* 0x0000000000267805 */ /* 0x000fc4000001ff00 */
[----:B------:R-:W-:Y:S01]  /*1860*/  CS2R R40, SRZ ;  /* 0x0000000000287805 */ /* 0x000fe2000001ff00 */
[----:B------:R1:W-:Y:S01]  /*1870*/  STL [R1+0x18], RZ ;  /* 0x000018ff01007387 */ /* 0x0003e20000100800 */
[----:B------:R-:W-:Y:S01]  /*1880*/  USHF.R.U32.HI UR10, URZ, 0x4, UR10 ;  /* 0x000000043f0a7899 */ /* 0x000fe2000801160a */
[----:B------:R-:W-:Y:S02]  /*1890*/  CS2R R42, SRZ ;  /* 0x00000000002a7805 */ /* 0x000fe4000001ff00 */
[----:B------:R-:W-:Y:S01]  /*18a0*/  CS2R R44, SRZ ;  /* 0x00000000002c7805 */ /* 0x000fe2000001ff00 */
[----:B------:R1:W-:Y:S01]  /*18b0*/  STL [R1+0x14], RZ ;  /* 0x000014ff01007387 */ /* 0x0003e20000100800 */
[----:B------:R-:W-:Y:S01]  /*18c0*/  ULOP3.LUT UR15, UR10, 0x3fff, URZ, 0xc0, !UPT ;  /* 0x00003fff0a0f7892 */ /* 0x000fe2000f8ec03f */
        /* <DEDUP_REMOVED lines=18> */
[----:B------:R1:W-:Y:S01]  /*19f0*/  STL [R1], RZ ;  /* 0x000000ff01007387 */ /* 0x0003e20000100800 */
[----:B------:R-:W-:-:S02]  /*1a00*/  CS2R R74, SRZ ;  /* 0x00000000004a7805 */ /* 0x000fc4000001ff00 */
[----:B------:R-:W-:Y:S02]  /*1a10*/  CS2R R76, SRZ ;  /* 0x00000000004c7805 */ /* 0x000fe4000001ff00 */
[----:B------:R-:W-:Y:S02]  /*1a20*/  CS2R R78, SRZ ;  /* 0x00000000004e7805 */ /* 0x000fe4000001ff00 */
[----:B------:R-:W-:Y:S02]  /*1a30*/  CS2R R80, SRZ ;  /* 0x0000000000507805 */ /* 0x000fe4000001ff00 */
[----:B------:R-:W-:Y:S02]  /*1a40*/  CS2R R82, SRZ ;  /* 0x0000000000527805 */ /* 0x000fe4000001ff00 */
[----:B------:R-:W-:Y:S02]  /*1a50*/  CS2R R84, SRZ ;  /* 0x0000000000547805 */ /* 0x000fe4000001ff00 */
        /* <DEDUP_REMOVED lines=32> */
[----:B------:R-:W-:Y:S01]  /*1c60*/  CS2R R150, SRZ ;  /* 0x0000000000967805 */ /* 0x000fe2000001ff00 */
[----:B-1----:R-:W-:Y:S06]  /*1c70*/  @!P0 BRA `(.L_x_14) ;  /* 0x0000001000548947 */ /* 0x002fec0003800000 */
[----:B------:R-:W-:-:S06]  /*1c80*/  UISETP.NE.AND UP0, UPT, UR23, 0x3, UPT ;  /* 0x000000031700788c */ /* 0x000fcc000bf05270 */
[----:B------:R-:W-:-:S13]  /*1c90*/  PLOP3.LUT P1, PT, PT, PT, UP0, 0x80, 0x0 ;  /* 0x000000000000781c */ /* 0x000fda0003f2f008 */
[----:B------:R-:W-:Y:S05]  /*1ca0*/  @!P1 BRA `(.L_x_15) ;  /* 0x0000000000049947 */ /* 0x000fea0003800000 */
[----:B------:R-:W-:Y:S01]  /*1cb0*/  BPT.TRAP 0x1 ;  /* 0x000000040000795c */ /* 0x000fe20000300000 */
.L_x_15:
[----:B------:R-:W-:Y:S01]  /*1cc0*/  ULEA UR6, UR5, UR14, 0x3 ;  /* 0x0000000e05067291 */ /* 0x000fe2000f8e183f */
[----:B------:R-:W-:-:S05]  /*1cd0*/  IMAD.U32 R0, RZ, RZ, UR4 ;  /* 0x00000004ff007e24 */ /* 0x000fca000f8e00ff */
[----:B------:R-:W-:-:S04]  /*1ce0*/  SHF.L.U32 R0, R0, 0x1f, RZ ;  /* 0x0000001f00007819 */ /* 0x000fc800000006ff */
[----:B------:R0:W1:Y:S01]  /*1cf0*/  SYNCS.PHASECHK.TRANS64.TRYWAIT P0, [UR6], R0 ;  /* 0x00000000ff0075a7 */ /* 0x0000620008000146 */
[----:B------:R-:W-:Y:S05]  /*1d00*/  @!P1 BRA `(.L_x_16) ;  /* 0x0000000000049947 */ /* 0x000fea0003800000 */
[----:B------:R-:W-:Y:S01]  /*1d10*/  BPT.TRAP 0x1 ;  /* 0x000000040000795c */ /* 0x000fe20000300000 */
.L_x_16:
[----:B-1----:R-:W-:Y:S05]  /*1d20*/  @P0 BRA `(.L_x_17) ;  /* 0x0000000000080947 */ /* 0x002fea0003800000 */
[----:B------:R-:W1:Y:S02]  /*1d30*/  SYNCS.PHASECHK.TRANS64.TRYWAIT P0, [UR6], R0 ;  /* 0x00000000ff0075a7 */ /* 0x000e640008000146 */
[----:B-1----:R-:W-:Y:S05]  /*1d40*/  @!P0 BRA `(.L_x_18) ;  /* 0x000000e800d08947 */ /* 0x002fea0003800000 */
.L_x_17:
[----:B------:R2:W-:Y:S01]  /*1d50*/  STL [R1+0x74], RZ ;  /* 0x000074ff01007387 */ /* 0x0005e20000100800 */
[----:B------:R-:W-:Y:S01]  /*1d60*/  UIADD3 UR6, UR14, 0x12200, URZ ;  /* 0x000122000e067890 */ /* 0x000fe2000fffe03f */
[----:B------:R-:W-:Y:S01]  /*1d70*/  WARPGROUP.ARRIVE ;  /* 0x00000000000079c5 */ /* 0x000fe20000000000 */
[----:B------:R-:W-:Y:S01]  /*1d80*/  ULDC UR7, c[0x0][0x50c] ;  /* 0x0001430000077ab9 */ /* 0x000fe20000000800 */
[----:B------:R2:W-:Y:S01]  /*1d90*/  STL [R1+0x70], RZ ;  /* 0x000070ff01007387 */ /* 0x0005e20000100800 */
[----:B------:R-:W-:Y:S01]  /*1da0*/  UISETP.NE.AND UP0, UPT, UR7, 0x1, UPT ;  /* 0x000000010700788c */ /* 0x000fe2000bf05270 */
[----:B01----:R-:W-:Y:S01]  /*1db0*/  IMAD.MOV.U32 R0, RZ, RZ, RZ ;  /* 0x000000ffff007224 */ /* 0x003fe200078e00ff */
[----:B------:R-:W-:Y:S01]  /*1dc0*/  USHF.R.U32.HI UR6, URZ, 0x4, UR6 ;  /* 0x000000043f067899 */ /* 0x000fe20008011606 */
[----:B------:R2:W-:Y:S01]  /*1dd0*/  STL [R1+0x6c], RZ ;  /* 0x00006cff01007387 */ /* 0x0005e20000100800 */
[----:B------:R-:W-:Y:S01]  /*1de0*/  USEL UR7, URZ, 0x1, UP0 ;  /* 0x000000013f077887 */ /* 0x000fe20008000000 */
[----:B------:R-:W-:Y:S01]  /*1df0*/  CS2R R2, SRZ ;  /* 0x0000000000027805 */ /* 0x000fe2000001ff00 */
[----:B------:R-:W-:Y:S01]  /*1e00*/  ULOP3.LUT UR6, UR6, 0x3fff, URZ, 0xc0, !UPT ;  /* 0x00003fff06067892 */ /* 0x000fe2000f8ec03f */
[----:B------:R2:W-:Y:S01]  /*1e10*/  STL [R1+0x68], RZ ;  /* 0x000068ff01007387 */ /* 0x0005e20000100800 */
[----:B------:R-:W-:Y:S01]  /*1e20*/  ULOP3.LUT UR8, UR15, 0x10000, URZ, 0xfc, !UPT ;  /* 0x000100000f087892 */ /* 0x000fe2000f8efc3f */
[----:B------:R-:W-:Y:S01]  /*1e30*/  CS2R R4, SRZ ;  /* 0x0000000000047805 */ /* 0x000fe2000001ff00 */
[----:B------:R-:W-:Y:S01]  /*1e40*/  ULOP3.LUT UR6, UR6, 0x10000, URZ, 0xfc, !UPT ;  /* 0x0001000006067892 */ /* 0x000fe2000f8efc3f */
[----:B------:R2:W-:Y:S01]  /*1e50*/  STL [R1+0x64], RZ ;  /* 0x000064ff01007387 */ /* 0x0005e20000100800 */
[----:B------:R-:W-:Y:S01]  /*1e60*/  ISETP.NE.AND P0, PT, RZ, UR7, PT ;  /* 0x00000007ff007c0c */ /* 0x000fe2000bf05270 */
[----:B------:R-:W-:Y:S01]  /*1e70*/  ULEA UR8, UR5, UR8, 0x8 ;  /* 0x0000000805087291 */ /* 0x000fe2000f8e403f */
[----:B------:R-:W-:Y:S01]  /*1e80*/  CS2R R6, SRZ ;  /* 0x0000000000067805 */ /* 0x000fe2000001ff00 */
[----:B------:R2:W-:Y:S01]  /*1e90*/  STL [R1+0x60], RZ ;  /* 0x000060ff01007387 */ /* 0x0005e20000100800 */
[----:B------:R-:W-:Y:S01]  /*1ea0*/  ULEA UR10, UR5, UR6, 0x9 ;  /* 0x00000006050a7291 */ /* 0x000fe2000f8e483f */
[----:B------:R-:W-:Y:S01]  /*1eb0*/  CS2R R8, SRZ ;  /* 0x0000000000087805 */ /* 0x000fe2000001ff00 */
[----:B------:R-:W-:Y:S01]  /*1ec0*/  UMOV UR9, 0xc0000010 ;  /* 0xc000001000097882 */ /* 0x000fe20000000000 */
[----:B------:R2:W-:Y:S01]  /*1ed0*/  STL [R1+0x5c], RZ ;  /* 0x00005cff01007387 */ /* 0x0005e20000100800 */
[----:B------:R-:W-:Y:S01]  /*1ee0*/  UMOV UR11, 0xc0000010 ;  /* 0xc0000010000b7882 */ /* 0x000fe20000000000 */
[----:B------:R-:W-:Y:S01]  /*1ef0*/  UMOV UR6, 0x1 ;  /* 0x0000000100067882 */ /* 0x000fe20000000000 */
[----:B------:R-:W-:Y:S01]  /*1f00*/  CS2R R10, SRZ ;  /* 0x00000000000a7805 */ /* 0x000fe2000001ff00 */
[----:B------:R2:W-:Y:S01]  /*1f10*/  STL [R1+0x58], RZ ;  /* 0x000058ff01007387 */ /* 0x0005e20000100800 */
[----:B------:R-:W-:Y:S01]  /*1f20*/  CS2R R12, SRZ ;  /* 0x00000000000c7805 */ /* 0x000fe2000001ff00 */
[----:B------:R-:W-:Y:S01]  /*1f30*/  QGMMA.64x256x32.F32.E4M3.E4M3 R24, gdesc[UR8], RZ, !UPT, gsb0 ;  /* 0x03e00000081879f3 */ /* 0x000fe2000c0008ff */
        /* <DEDUP_REMOVED lines=55> */
[----:B------:R-:W-:Y:S01]  /*22b0*/  CS2R R224, SRZ ;  /* 0x0000000000e07805 */ /* 0x000fe2000001ff00 */
[----:B------:R-:W-:Y:S01]  /*22c0*/  IMAD.MOV.U32 R226, RZ, RZ, RZ ;  /* 0x000000ffffe27224 */ /* 0x000fe200078e00ff */
[----:B------:R2:W-:Y:S04]  /*22d0*/  STL [R1+0x1c], RZ ;  /* 0x00001cff01007387 */ /* 0x0005e80000100800 */
[----:B------:R2:W-:Y:S04]  /*22e0*/  STL [R1+0x18], RZ ;  /* 0x000018ff01007387 */ /* 0x0005e80000100800 */
[----:B------:R2:W-:Y:S04]  /*22f0*/  STL [R1+0x14], RZ ;  /* 0x000014ff01007387 */ /* 0x0005e80000100800 */
[----:B------:R2:W-:Y:S04]  /*2300*/  STL [R1+0x10], RZ ;  /* 0x000010ff01007387 */ /* 0x0005e80000100800 */
[----:B------:R2:W-:Y:S04]  /*2310*/  STL [R1+0xc], RZ ;  /* 0x00000cff01007387 */ /* 0x0005e80000100800 */
[----:B------:R2:W-:Y:S04]  /*2320*/  STL [R1+0x8], RZ ;  /* 0x000008ff01007387 */ /* 0x0005e80000100800 */
[----:B------:R2:W-:Y:S04]  /*2330*/  STL [R1+0x4], RZ ;  /* 0x000004ff01007387 */ /* 0x0005e80000100800 */
[----:B------:R2:W-:Y:S01]  /*2340*/  STL [R1], RZ ;  /* 0x000000ff01007387 */ /* 0x0005e20000100800 */
[----:B------:R-:W-:Y:S05]  /*2350*/  @!P0 BRA `(.L_x_19) ;  /* 0x0000000800808947 */ /* 0x000fea0003800000 */
[----:B------:R-:W-:Y:S02]  /*2360*/  WARPGROUP.DEPBAR.LE gsb0, 0x0 ;  /* 0x00008000000079c5 */ /* 0x000fe40000010000 */
[----:B------:R-:W-:-:S01]  /*2370*/  FADD R227, RZ, R122 ;  /* 0x0000007affe37221 */ /* 0x000fc20000000000 */
[----:B------:R-:W-:Y:S01]  /*2380*/  FADD R226, RZ, R24 ;  /* 0x00000018ffe27221 */ /* 0x000fe20000000000 */
[----:B------:R-:W-:-:S01]  /*2390*/  FADD R225, RZ, R25 ;  /* 0x00000019ffe17221 */ /* 0x000fc20000000000 */
[----:B------:R-:W-:Y:S01]  /*23a0*/  FADD R224, RZ, R26 ;  /* 0x0000001affe07221 */ /* 0x000fe20000000000 */
[----:B------:R-:W-:-:S01]  /*23b0*/  FADD R223, RZ, R27 ;  /* 0x0000001bffdf7221 */ /* 0x000fc20000000000 */
[----:B------:R0:W-:Y:S01]  /*23c0*/  STL [R1], R227 ;  /* 0x000000e301007387 */ /* 0x0001e20000100800 */
[----:B------:R-:W-:-:S01]  /*23d0*/  FADD R222, RZ, R28 ;  /* 0x0000001cffde7221 */ /* 0x000fc20000000000 */
[----:B------:R-:W-:Y:S01]  /*23e0*/  FADD R221, RZ, R29 ;  /* 0x0000001dffdd7221 */ /* 0x000fe20000000000 */
[----:B------:R-:W-:-:S01]  /*23f0*/  FADD R220, RZ, R30 ;  /* 0x0000001effdc7221 */ /* 0x000fc20000000000 */
[----:B------:R-:W-:Y:S01]  /*2400*/  FADD R219, RZ, R31 ;  /* 0x0000001fffdb7221 */ /* 0x000fe20000000000 */
[----:B------:R-:W-:-:S01]  /*2410*/  FADD R218, RZ, R32 ;  /* 0x00000020ffda7221 */ /* 0x000fc20000000000 */
[----:B------:R-:W-:Y:S01]  /*2420*/  FADD R217, RZ, R33 ;  /* 0x00000021ffd97221 */ /* 0x000fe20000000000 */
[----:B------:R-:W-:-:S01]  /*2430*/  FADD R216, RZ, R34 ;  /* 0x00000022ffd87221 */ /* 0x000fc20000000000 */
[----:B------:R-:W-:Y:S01]  /*2440*/  FADD R215, RZ, R35 ;  /* 0x00000023ffd77221 */ /* 0x000fe20000000000 */
[----:B------:R-:W-:-:S01]  /*2450*/  FADD R214, RZ, R36 ;  /* 0x00000024ffd67221 */ /* 0x000fc20000000000 */
[----:B0-----:R-:W-:Y:S01]  /*2460*/  FADD R227, RZ, R123 ;  /* 0x0000007bffe37221 */ /* 0x001fe20000000000 */
[----:B------:R-:W-:-:S01]  /*2470*/  FADD R213, RZ, R37 ;  /* 0x00000025ffd57221 */ /* 0x000fc20000000000 */
[----:B------:R-:W-:Y:S01]  /*2480*/  FADD R212, RZ, R38 ;  /* 0x00000026ffd47221 */ /* 0x000fe20000000000 */
[----:B------:R-:W-:-:S01]  /*2490*/  FADD R211, RZ, R39 ;  /* 0x00000027ffd37221 */ /* 0x000fc20000000000 */
[----:B------:R-:W-:Y:S01]  /*24a0*/  FADD R210, RZ, R40 ;  /* 0x00000028ffd27221 */ /* 0x000fe20000000000 */
[----:B------:R0:W-:Y:S01]  /*24b0*/  STL [R1+0x4], R227 ;  /* 0x000004e301007387 */ /* 0x0001e20000100800 */
        /* <DEDUP_REMOVED lines=93> */
[----:B------:R-:W-:Y:S01]  /*2a90*/  UMOV UR6, URZ ;  /* 0x0000003f00067c82 */ /* 0x000fe20008000000 */
[----:B0-----:R-:W-:-:S05]  /*2aa0*/  FADD R227, RZ, R130 ;  /* 0x00000082ffe37221 */ /* 0x001fca0000000000 */
[----:B------:R0:W-:Y:S02]  /*2ab0*/  STL [R1+0x20], R227 ;  /* 0x000020e301007387 */ /* 0x0001e40000100800 */
        /* <DEDUP_REMOVED lines=42> */
.L_x_19:
[----:B------:R-:W-:-:S04]  /*2d60*/  UIADD3 UR16, UR5, 0x1, URZ ;  /* 0x0000000105107890 */ /* 0x000fc8000fffe03f */
[----:B------:R-:W-:-:S04]  /*2d70*/  UISETP.NE.AND UP0, UPT, UR16, 0x12, UPT ;  /* 0x000000121000788c */ /* 0x000fc8000bf05270 */
[----:B------:R-:W-:Y:S02]  /*2d80*/  USEL UR8, URZ, 0x1, UP0 ;  /* 0x000000013f087887 */ /* 0x000fe40008000000 */
[----:B------:R-:W-:Y:S02]  /*2d90*/  USEL UR16, UR16, URZ, UP0 ;  /* 0x0000003f10107287 */ /* 0x000fe40008000000 */
[----:B------:R-:W-:-:S06]  /*2da0*/  ULOP3.LUT UR8, UR4, UR8, URZ, 0x3c, !UPT ;  /* 0x0000000804087292 */ /* 0x000fcc000f8e3c3f */
[----:B0-----:R-:W-:Y:S01]  /*2db0*/  IMAD.U32 R227, RZ, RZ, UR8 ;  /* 0x00000008ffe37e24 */ /* 0x001fe2000f8e00ff */
[----:B------:R-:W-:-:S06]  /*2dc0*/  UMOV UR8, 0x1 ;  /* 0x0000000100087882 */ /* 0x000fcc0000000000 */
.L_x_14:
[----:B------:R-:W-:-:S04]  /*2dd0*/  UISETP.LT.AND UP0, UPT, UR12, 0x1, UPT ;  /* 0x000000010c00788c */ /* 0x000fc8000bf01270 */
[----:B------:R-:W-:-:S04]  /*2de0*/  USEL UR9, UR12, 0x1, UP0 ;  /* 0x000000010c097887 */ /* 0x000fc80008000000 */
[----:B------:R-:W-:-:S04]  /*2df0*/  UIADD3 UR9, UR12, -UR9, URZ ;  /* 0x800000090c097290 */ /* 0x000fc8000fffe03f */
[----:B------:R-:W-:-:S06]  /*2e00*/  UISETP.GE.AND UP0, UPT, UR9, 0x1, UPT ;  /* 0x000000010900788c */ /* 0x000fcc000bf06270 */
[----:B------:R-:W-:-:S13]  /*2e10*/  PLOP3.LUT P0, PT, PT, PT, UP0, 0x80, 0x0 ;  /* 0x000000000000781c */ /* 0x000fda0003f0f008 */
[----:B------:R-:W-:Y:S05]  /*2e20*/  @!P0 BRA `(.L_x_20) ;  /* 0x0000001000708947 */ /* 0x000fea0003800000 */
[----:B------:R-:W-:Y:S01]  /*2e30*/  IMAD.U32 R228, RZ, RZ, UR9 ;  /* 0x00000009ffe47e24 */ /* 0x000fe2000f8e00ff */
[----:B------:R-:W-:Y:S01]  /*2e40*/  UMOV UR17, UR5 ;  /* 0x0000000500117c82 */ /* 0x000fe20008000000 */
[----:B------:R-:W-:-:S05]  /*2e50*/  ULDC UR24, c[0x0][0x50c] ;  /* 0x0001430000187ab9 */ /* 0x000fca0000000800 */
.L_x_28:
[----:B------:R-:W-:-:S06]  /*2e60*/  UISETP.NE.AND UP0, UPT, UR23, 0x3, UPT ;  /* 0x000000031700788c */ /* 0x000fcc000bf05270 */
[----:B------:R-:W-:-:S13]  /*2e70*/  PLOP3.LUT P1, PT, PT, PT, UP0, 0x80, 0x0 ;  /* 0x000000000000781c */ /* 0x000fda0003f2f008 */
[----:B01----:R-:W-:Y:S05]  /*2e80*/  @!P1 BRA `(.L_x_21) ;  /* 0x0000000000049947 */ /* 0x003fea0003800000 */
[----:B------:R-:W-:Y:S01]  /*2e90*/  BPT.TRAP 0x1 ;  /* 0x000000040000795c */ /* 0x000fe20000300000 */
.L_x_21:
[----:B------:R-:W0:Y:S01]  /*2ea0*/  S2UR UR9, SR_CgaCtaId ;  /* 0x00000000000979c3 */ /* 0x000e220000008800 */
[----:B------:R-:W-:Y:S01]  /*2eb0*/  UMOV UR14, 0x400 ;  /* 0x00000400000e7882 */ /* 0x000fe20000000000 */
[----:B------:R-:W-:Y:S01]  /*2ec0*/  SHF.L.U32 R229, R227, 0x1f, RZ ;  /* 0x0000001fe3e57819 */ /* 0x000fe200000006ff */
[----:B0-----:R-:W-:-:S04]  /*2ed0*/  ULEA UR14, UR9, UR14, 0x18 ;  /* 0x0000000e090e7291 */ /* 0x001fc8000f8ec03f */
[----:B------:R-:W-:-:S09]  /*2ee0*/  ULEA UR9, UR16, UR14, 0x3 ;  /* 0x0000000e10097291 */ /* 0x000fd2000f8e183f */
[----:B------:R0:W1:Y:S01]  /*2ef0*/  SYNCS.PHASECHK.TRANS64.TRYWAIT P0, [UR9], R229 ;  /* 0x000000e5ff0075a7 */ /* 0x0000620008000149 */
[----:B------:R-:W-:Y:S05]  /*2f00*/  @!P1 BRA `(.L_x_22) ;  /* 0x0000000000049947 */ /* 0x000fea0003800000 */
[----:B------:R-:W-:Y:S01]  /*2f10*/  BPT.TRAP 0x1 ;  /* 0x000000040000795c */ /* 0x000fe20000300000 */
.L_x_22:
[----:B-1----:R-:W-:Y:S05]  /*2f20*/  @P0 BRA `(.L_x_23) ;  /* 0x0000000000080947 */ /* 0x002fea0003800000 */
[----:B------:R-:W1:Y:S02]  /*2f30*/  SYNCS.PHASECHK.TRANS64.TRYWAIT P0, [UR9], R229 ;  /* 0x000000e5ff0075a7 */ /* 0x000e640008000149 */
[----:B-1----:R-:W-:Y:S05]  /*2f40*/  @!P0 BRA `(.L_x_24) ;  /* 0x000000d800688947 */ /* 0x002fea0003800000 */
.L_x_23:
[----:B------:R-:W-:Y:S01]  /*2f50*/  UIADD3 UR9, UR14, 0x12200, URZ ;  /* 0x000122000e097890 */ /* 0x000fe2000fffe03f */
[----:B------:R-:W-:Y:S01]  /*2f60*/  WARPGROUP.ARRIVE ;  /* 0x00000000000079c5 */ /* 0x000fe20000000000 */
[----:B------:R-:W-:Y:S02]  /*2f70*/  UISETP.NE.AND UP0, UPT, UR7, URZ, UPT ;  /* 0x0000003f0700728c */ /* 0x000fe4000bf05270 */
[----:B------:R-:W-:Y:S02]  /*2f80*/  USHF.R.U32.HI UR9, URZ, 0x4, UR9 ;  /* 0x000000043f097899 */ /* 0x000fe40008011609 */
[----:B------:R-:W-:Y:S02]  /*2f90*/  USEL UR8, UR8, URZ, !UP0 ;  /* 0x0000003f08087287 */ /* 0x000fe4000c000000 */
[----:B------:R-:W-:Y:S02]  /*2fa0*/  ULOP3.LUT UR9, UR9, 0x3fff, URZ, 0xc0, !UPT ;  /* 0x00003fff09097892 */ /* 0x000fe4000f8ec03f */
[----:B------:R-:W-:-:S02]  /*2fb0*/  ULOP3.LUT UR7, UR15, 0x10000, URZ, 0xfc, !UPT ;  /* 0x000100000f077892 */ /* 0x000fc4000f8efc3f */
[----:B------:R-:W-:Y:S02]  /*2fc0*/  ULOP3.LUT UR9, UR9, 0x10000, URZ, 0xfc, !UPT ;  /* 0x0001000009097892 */ /* 0x000fe4000f8efc3f */
[----:B------:R-:W-:Y:S02]  /*2fd0*/  UISETP.NE.U32.AND UP0, UPT, UR8, URZ, UPT ;  /* 0x0000003f0800728c */ /* 0x000fe4000bf05070 */
[----:B------:R-:W-:Y:S02]  /*2fe0*/  ULEA UR8, UR16, UR7, 0x8 ;  /* 0x0000000710087291 */ /* 0x000fe4000f8e403f */
[----:B------:R-:W-:Y:S01]  /*2ff0*/  ULEA UR10, UR16, UR9, 0x9 ;  /* 0x00000009100a7291 */ /* 0x000fe2000f8e483f */
[----:B------:R-:W-:Y:S02]  /*3000*/  UMOV UR11, 0xc0000010 ;  /* 0xc0000010000b7882 */ /* 0x000fe40000000000 */
[----:B------:R-:W-:Y:S01]  /*3010*/  UMOV UR9, 0xc0000010 ;  /* 0xc000001000097882 */ /* 0x000fe20000000000 */
[----:B------:R-:W-:-:S05]  /*3020*/  UIADD3 UR6, UR6, 0x1, URZ ;  /* 0x0000000106067890 */ /* 0x000fca000fffe03f */
[----:B------:R-:W-:Y:S01]  /*3030*/  QGMMA.64x256x32.F32.E4M3.E4M3 R24, gdesc[UR8], R24, UP0, gsb0 ;  /* 0x03e00000081879f3 */ /* 0x000fe2000b800818 */
[----:B------:R-:W-:-:S04]  /*3040*/  UISETP.NE.AND UP0, UPT, UR6, UR24, UPT ;  /* 0x000000180600728c */ /* 0x000fc8000bf05270 */
[----:B------:R-:W-:-:S06]  /*3050*/  USEL UR7, URZ, 0x1, UP0 ;  /* 0x000000013f077887 */ /* 0x000fcc0008000000 */
[----:B------:R-:W-:Y:S01]  /*3060*/  ISETP.NE.AND P0, PT, RZ, UR7, PT ;  /* 0x00000007ff007c0c */ /* 0x000fe2000bf05270 */
[----:B------:R-:W-:-:S12]  /*3070*/  WARPGROUP.DEPBAR.LE gsb0, 0x1 ;  /* 0x00008000000079c5 */ /* 0x000fd80000010100 */
[----:B------:R-:W-:Y:S05]  /*3080*/  @!P0 BRA `(.L_x_25) ;  /* 0x0000000c00808947 */ /* 0x000fea0003800000 */
[----:B------:R-:W-:Y:S02]  /*3090*/  WARPGROUP.DEPBAR.LE gsb0, 0x0 ;  /* 0x00008000000079c5 */ /* 0x000fe40000010000 */
[----:B------:R-:W-:-:S01]  /*30a0*/  FADD R226, R24, R226 ;  /* 0x000000e218e27221 */ /* 0x000fc20000000000 */
[----:B------:R-:W-:Y:S01]  /*30b0*/  FADD R225, R25, R225 ;  /* 0x000000e119e17221 */ /* 0x000fe20000000000 */
[----:B------:R1:W-:Y:S01]  /*30c0*/  STL [R1+0x88], R227 ;  /* 0x000088e301007387 */ /* 0x0003e20000100800 */
[----:B------:R-:W-:-:S01]  /*30d0*/  FADD R224, R26, R224 ;  /* 0x000000e01ae07221 */ /* 0x000fc20000000000 */
[----:B------:R-:W-:Y:S01]  /*30e0*/  FADD R223, R27, R223 ;  /* 0x000000df1bdf7221 */ /* 0x000fe20000000000 */
[----:B------:R-:W-:-:S01]  /*30f0*/  FADD R222, R28, R222 ;  /* 0x000000de1cde7221 */ /* 0x000fc20000000000 */
[----:B------:R-:W-:Y:S01]  /*3100*/  FADD R221, R29, R221 ;  /* 0x000000dd1ddd7221 */ /* 0x000fe20000000000 */
[----:B-1----:R-:W3:Y:S04]  /*3110*/  LDL.LU R227, [R1+0x30] ;  /* 0x0000300001e37983 */ /* 0x002ee80000300800 */
[----:B------:R1:W-:Y:S01]  /*3120*/  STL [R1+0x8c], R226 ;  /* 0x00008ce201007387 */ /* 0x0003e20000100800 */
[----:B------:R-:W-:-:S01]  /*3130*/  FADD R220, R30, R220 ;  /* 0x000000dc1edc7221 */ /* 0x000fc20000000000 */
[----:B------:R-:W-:-:S02]  /*3140*/  FADD R219, R31, R219 ;  /* 0x000000db1fdb7221 */ /* 0x000fc40000000000 */
[----:B-1----:R-:W4:Y:S04]  /*3150*/  LDL.LU R226, [R1+0x2c] ;  /* 0x00002c0001e27983 */ /* 0x002f280000300800 */
[----:B------:R1:W-:Y:S01]  /*3160*/  STL [R1+0x90], R225 ;  /* 0x000090e101007387 */ /* 0x0003e20000100800 */
[----:B------:R-:W-:-:S03]  /*3170*/  FADD R218, R32, R218 ;  /* 0x000000da20da7221 */ /* 0x000fc60000000000 */
[----:B-1----:R-:W2:Y:S04]  /*3180*/  LDL.LU R225, [R1+0x28] ;  /* 0x0000280001e17983 */ /* 0x002ea80000300800 */
        /* <DEDUP_REMOVED lines=9> */
[----:B------:R1:W-:Y:S04]  /*3220*/  STL [R1+0xa0], R221 ;  /* 0x0000a0dd01007387 */ /* 0x0003e80000100800 */
        /* <DEDUP_REMOVED lines=12> */
[----:B-1----:R-:W2:Y:S01]  /*32f0*/  LDL.LU R215, [R1] ;  /* 0x0000000001d77983 */ /* 0x002ea20000300800 */
[----:B------:R-:W-:-:S01]  /*3300*/  FADD R214, R36, R214 ;  /* 0x000000d624d67221 */ /* 0x000fc20000000000 */
[----:B------:R-:W-:Y:S01]  /*3310*/  FADD R213, R37, R213 ;  /* 0x000000d525d57221 */ /* 0x000fe20000000000 */
[----:B------:R-:W-:-:S01]  /*3320*/  FADD R212, R38, R212 ;  /* 0x000000d426d47221 */ /* 0x000fc20000000000 */
[----:B------:R-:W-:Y:S01]  /*3330*/  FADD R211, R39, R211 ;  /* 0x000000d327d37221 */ /* 0x000fe20000000000 */
[----:B------:R-:W-:-:S01]  /*3340*/  FADD R210, R40, R210 ;  /* 0x000000d228d27221 */ /* 0x000fc20000000000 */
[----:B------:R-:W-:Y:S01]  /*3350*/  STL [R1+0xbc], R214 ;  /* 0x0000bcd601007387 */ /* 0x000fe20000100800 */
        /* <DEDUP_REMOVED lines=11> */
[----:B------:R1:W-:Y:S01]  /*3410*/  STL [R1+0xc8], R211 ;  /* 0x0000c8d301007387 */ /* 0x0003e20000100800 */
[----:B------:R-:W-:-:S01]  /*3420*/  FADD R200, R50, R200 ;  /* 0x000000c832c87221 */ /* 0x000fc20000000000 */
[----:B------:R-:W-:Y:S01]  /*3430*/  FADD R199, R51, R199 ;  /* 0x000000c733c77221 */ /* 0x000fe20000000000 */
        /* <DEDUP_REMOVED lines=69> */
[----:B-----5:R-:W-:Y:S01]  /*3890*/  FADD R0, R121, R0 ;  /* 0x0000000079007221 */ /* 0x020fe20000000000 */
[----:B---3--:R-:W-:-:S01]  /*38a0*/  FADD R227, R134, R227 ;  /* 0x000000e386e37221 */ /* 0x008fc20000000000 */
[----:B----4-:R-:W-:Y:S01]  /*38b0*/  FADD R226, R133, R226 ;  /* 0x000000e285e27221 */ /* 0x010fe20000000000 */
[----:B--2---:R-:W-:-:S01]  /*38c0*/  FADD R225, R132, R225 ;  /* 0x000000e184e17221 */ /* 0x004fc20000000000 */
        /* <DEDUP_REMOVED lines=9> */
[----:B------:R-:W-:-:S05]  /*3960*/  FADD R215, R122, R215 ;  /* 0x000000d77ad77221 */ /* 0x000fca0000000000 */
[----:B------:R2:W-:Y:S04]  /*3970*/  STL [R1], R215 ;  /* 0x000000d701007387 */ /* 0x0005e80000100800 */
[----:B------:R3:W-:Y:S04]  /*3980*/  STL [R1+0x4], R216 ;  /* 0x000004d801007387 */ /* 0x0007e80000100800 */
        /* <DEDUP_REMOVED lines=8> */
[----:B-1----:R-:W4:Y:S04]  /*3a10*/  LDL.LU R211, [R1+0x34] ;  /* 0x0000340001d37983 */ /* 0x002f280000300800 */
[----:B------:R1:W-:Y:S04]  /*3a20*/  STL [R1+0x28], R225 ;  /* 0x000028e101007387 */ /* 0x0003e80000100800 */
[----:B------:R-:W4:Y:S04]  /*3a30*/  LDL.LU R212, [R1+0x38] ;  /* 0x0000380001d47983 */ /* 0x000f280000300800 */
[----:B------:R1:W-:Y:S04]  /*3a40*/  STL [R1+0x2c], R226 ;  /* 0x00002ce201007387 */ /* 0x0003e80000100800 */
[----:B------:R-:W4:Y:S04]  /*3a50*/  LDL.LU R213, [R1+0x3c] ;  /* 0x00003c0001d57983 */ /* 0x000f280000300800 */
[----:B------:R1:W-:Y:S04]  /*3a60*/  STL [R1+0x30], R227 ;  /* 0x000030e301007387 */ /* 0x0003e80000100800 */
[----:B------:R-:W4:Y:S04]  /*3a70*/  LDL.LU R214, [R1+0x40] ;  /* 0x0000400001d67983 */ /* 0x000f280000300800 */
[----:B--2---:R-:W2:Y:S04]  /*3a80*/  LDL.LU R215, [R1+0x44] ;  /* 0x0000440001d77983 */ /* 0x004ea80000300800 */
[----:B---3--:R-:W3:Y:S04]  /*3a90*/  LDL.LU R216, [R1+0x48] ;  /* 0x0000480001d87983 */ /* 0x008ee80000300800 */
[----:B----4-:R-:W4:Y:S04]  /*3aa0*/  LDL.LU R217, [R1+0x4c] ;  /* 0x00004c0001d97983 */ /* 0x010f280000300800 */
[----:B0-----:R-:W4:Y:S04]  /*3ab0*/  LDL.LU R218, [R1+0x50] ;  /* 0x0000500001da7983 */ /* 0x001f280000300800 */
[----:B------:R-:W4:Y:S04]  /*3ac0*/  LDL.LU R219, [R1+0x54] ;  /* 0x0000540001db7983 */ /* 0x000f280000300800 */
[----:B------:R-:W4:Y:S04]  /*3ad0*/  LDL.LU R220, [R1+0x58] ;  /* 0x0000580001dc7983 */ /* 0x000f280000300800 */
[----:B------:R-:W4:Y:S04]  /*3ae0*/  LDL.LU R221, [R1+0x5c] ;  /* 0x00005c0001dd7983 */ /* 0x000f280000300800 */
[----:B------:R-:W4:Y:S04]  /*3af0*/  LDL.LU R222, [R1+0x60] ;  /* 0x0000600001de7983 */ /* 0x000f280000300800 */
[----:B------:R-:W4:Y:S04]  /*3b00*/  LDL.LU R223, [R1+0x64] ;  /* 0x0000640001df7983 */ /* 0x000f280000300800 */
[----:B------:R-:W4:Y:S04]  /*3b10*/  LDL.LU R224, [R1+0x68] ;  /* 0x0000680001e07983 */ /* 0x000f280000300800 */
[----:B-1----:R-:W4:Y:S04]  /*3b20*/  LDL.LU R225, [R1+0x6c] ;  /* 0x00006c0001e17983 */ /* 0x002f280000300800 */
[----:B------:R-:W4:Y:S04]  /*3b30*/  LDL.LU R226, [R1+0x70] ;  /* 0x0000700001e27983 */ /* 0x000f280000300800 */
[----:B------:R-:W4:Y:S01]  /*3b40*/  LDL.LU R227, [R1+0x74] ;  /* 0x0000740001e37983 */ /* 0x000f220000300800 */
[----:B------:R-:W-:-:S05]  /*3b50*/  FADD R211, R135, R211 ;  /* 0x000000d387d37221 */ /* 0x000fca0000000000 */
[----:B------:R0:W-:Y:S01]  /*3b60*/  STL [R1+0x34], R211 ;  /* 0x000034d301007387 */ /* 0x0001e20000100800 */
[----:B------:R-:W-:-:S03]  /*3b70*/  FADD R212, R136, R212 ;  /* 0x000000d488d47221 */ /* 0x000fc60000000000 */
[----:B0-----:R1:W5:Y:S01]  /*3b80*/  LDL.LU R211, [R1+0xc8] ;  /* 0x0000c80001d37983 */ /* 0x0013620000300800 */
[----:B------:R-:W-:-:S03]  /*3b90*/  FADD R213, R137, R213 ;  /* 0x000000d589d57221 */ /* 0x000fc60000000000 */
[----:B------:R0:W-:Y:S01]  /*3ba0*/  STL [R1+0x38], R212 ;  /* 0x000038d401007387 */ /* 0x0001e20000100800 */
[----:B------:R-:W-:-:S01]  /*3bb0*/  FADD R214, R138, R214 ;  /* 0x000000d68ad67221 */ /* 0x000fc20000000000 */
[----:B--2---:R-:W-:Y:S02]  /*3bc0*/  FADD R215, R139, R215 ;  /* 0x000000d78bd77221 */ /* 0x004fe40000000000 */
[----:B0-----:R1:W5:Y:S01]  /*3bd0*/  LDL.LU R212, [R1+0xc4] ;  /* 0x0000c40001d47983 */ /* 0x0013620000300800 */
[----:B---3--:R-:W-:-:S03]  /*3be0*/  FADD R216, R140, R216 ;  /* 0x000000d88cd87221 */ /* 0x008fc60000000000 */
[----:B------:R0:W-:Y:S01]  /*3bf0*/  STL [R1+0x3c], R213 ;  /* 0x00003cd501007387 */ /* 0x0001e20000100800 */
[----:B----4-:R-:W-:-:S03]  /*3c00*/  FADD R217, R141, R217 ;  /* 0x000000d98dd97221 */ /* 0x010fc60000000000 */
[----:B0-----:R1:W5:Y:S01]  /*3c10*/  LDL.LU R213, [R1+0xc0] ;  /* 0x0000c00001d57983 */ /* 0x0013620000300800 */
[----:B------:R-:W-:-:S03]  /*3c20*/  FADD R218, R142, R218 ;  /* 0x000000da8eda7221 */ /* 0x000fc60000000000 */
[----:B------:R0:W-:Y:S01]  /*3c30*/  STL [R1+0x40], R214 ;  /* 0x000040d601007387 */ /* 0x0001e20000100800 */
[----:B------:R-:W-:-:S01]  /*3c40*/  FADD R219, R143, R219 ;  /* 0x000000db8fdb7221 */ /* 0x000fc20000000000 */
[----:B------:R-:W-:Y:S02]  /*3c50*/  FADD R220, R144, R220 ;  /* 0x000000dc90dc7221 */ /* 0x000fe40000000000 */
[----:B0-----:R1:W5:Y:S04]  /*3c60*/  LDL.LU R214, [R1+0xbc] ;  /* 0x0000bc0001d67983 */ /* 0x0013680000300800 */
[----:B------:R0:W-:Y:S01]  /*3c70*/  STL [R1+0x44], R215 ;  /* 0x000044d701007387 */ /* 0x0001e20000100800 */
[----:B------:R-:W-:-:S01]  /*3c80*/  FADD R221, R145, R221 ;  /* 0x000000dd91dd7221 */ /* 0x000fc20000000000 */
[----:B------:R-:W-:-:S02]  /*3c90*/  FADD R222, R146, R222 ;  /* 0x000000de92de7221 */ /* 0x000fc40000000000 */
[----:B0-----:R1:W5:Y:S04]  /*3ca0*/  LDL.LU R215, [R1+0xb8] ;  /* 0x0000b80001d77983 */ /* 0x0013680000300800 */
[----:B------:R0:W-:Y:S01]  /*3cb0*/  STL [R1+0x48], R216 ;  /* 0x000048d801007387 */ /* 0x0001e20000100800 */
[----:B------:R-:W-:-:S03]  /*3cc0*/  FADD R223, R147, R223 ;  /* 0x000000df93df7221 */ /* 0x000fc60000000000 */
        /* <DEDUP_REMOVED lines=13> */
[----:B------:R0:W-:Y:S04]  /*3da0*/  STL [R1+0x5c], R221 ;  /* 0x00005cdd01007387 */ /* 0x0001e80000100800 */
        /* <DEDUP_REMOVED lines=12> */
[----:B0-----:R1:W5:Y:S01]  /*3e70*/  LDL.LU R227, [R1+0x88] ;  /* 0x0000880001e37983 */ /* 0x0013620000300800 */
[----:B------:R-:W-:-:S05]  /*3e80*/  UMOV UR6, URZ ;  /* 0x0000003f00067c82 */ /* 0x000fca0008000000 */
.L_x_25:
[----:B------:R-:W-:Y:S05]  /*3e90*/  @!P1 BRA `(.L_x_26) ;  /* 0x0000000000049947 */ /* 0x000fea0003800000 */
[----:B------:R-:W-:Y:S01]  /*3ea0*/  BPT.TRAP 0x1 ;  /* 0x000000040000795c */ /* 0x000fe20000300000 */
.L_x_26:
[----:B------:R-:W-:Y:S02]  /*3eb0*/  UISETP.GT.U32.AND UP0, UPT, UR13, 0x1, UPT ;  /* 0x000000010d00788c */ /* 0x000fe4000bf04070 */
[----:B------:R-:W-:-:S04]  /*3ec0*/  ULEA UR8, UR17, UR14, 0x3 ;  /* 0x0000000e11087291 */ /* 0x000fc8000f8e183f */
[----:B------:R-:W-:Y:S01]  /*3ed0*/  UIADD3 UR8, UR8, 0x90, URZ ;  /* 0x0000009008087890 */ /* 0x000fe2000fffe03f */
[----:B------:R-:W-:-:S03]  /*3ee0*/  PLOP3.LUT P0, PT, PT, PT, UP0, 0x80, 0x0 ;  /* 0x000000000000781c */ /* 0x000fc60003f0f008 */
[----:B------:R-:W-:-:S09]  /*3ef0*/  UPRMT UR8, URZ, 0x654, UR8 ;  /* 0x000006543f087896 */ /* 0x000fd20008000008 */
[----:B------:R-:W-:Y:S01]  /*3f00*/  SYNCS.ARRIVE.TRANS64.RED.A1T0 RZ, [UR8], RZ ;  /* 0x000000ffffff79a7 */ /* 0x000fe20008100408 */
[----:B------:R-:W-:Y:S05]  /*3f10*/  @P0 BRA `(.L_x_27) ;  /* 0x0000000000040947 */ /* 0x000fea0003800000 */
[----:B------:R-:W-:Y:S01]  /*3f20*/  BPT.TRAP 0x1 ;  /* 0x000000040000795c */ /* 0x000fe20000300000 */
.L_x_27:
[----:B------:R-:W-:Y:S01]  /*3f30*/  UIADD3 UR16, UR16, 0x1, URZ ;  /* 0x0000000110107890 */ /* 0x000fe2000fffe03f */
[C---:B------:R-:W-:Y:S01]  /*3f40*/  ISETP.GT.AND P0, PT, R228.reuse, 0x1, PT ;  /* 0x00000001e400780c */ /* 0x040fe20003f04270 */
[----:B------:R-:W-:Y:S01]  /*3f50*/  UIADD3 UR17, UR17, 0x1, URZ ;  /* 0x0000000111117890 */ /* 0x000fe2000fffe03f */
[----:B------:R-:W-:Y:S01]  /*3f60*/  VIADD R228, R228, 0xffffffff ;  /* 0xffffffffe4e47836 */ /* 0x000fe20000000000 */
[----:B------:R-:W-:Y:S02]  /*3f70*/  UISETP.NE.AND UP0, UPT, UR16, 0x12, UPT ;  /* 0x000000121000788c */ /* 0x000fe4000bf05270 */
[----:B------:R-:W-:Y:S02]  /*3f80*/  UISETP.NE.AND UP1, UPT, UR17, 0x12, UPT ;  /* 0x000000121100788c */ /* 0x000fe4000bf25270 */
[----:B------:R-:W-:Y:S02]  /*3f90*/  USEL UR8, URZ, 0x1, UP0 ;  /* 0x000000013f087887 */ /* 0x000fe40008000000 */
[----:B------:R-:W-:-:S02]  /*3fa0*/  USEL UR16, UR16, URZ, UP0 ;  /* 0x0000003f10107287 */ /* 0x000fc40008000000 */
[----:B------:R-:W-:Y:S02]  /*3fb0*/  USEL UR17, UR17, URZ, UP1 ;  /* 0x0000003f11117287 */ /* 0x000fe40008800000 */
[----:B-----5:R-:W-:Y:S01]  /*3fc0*/  LOP3.LUT R227, R227, UR8, RZ, 0x3c, !PT ;  /* 0x00000008e3e37c12 */ /* 0x020fe2000f8e3cff */
[----:B------:R-:W-:Y:S01]  /*3fd0*/  UMOV UR8, 0x1 ;  /* 0x0000000100087882 */ /* 0x000fe20000000000 */
[----:B------:R-:W-:Y:S08]  /*3fe0*/  @P0 BRA `(.L_x_28) ;  /* 0xffffffec009c0947 */ /* 0x000ff0000383ffff */
.L_x_20:
[----:B------:R-:W-:-:S04]  /*3ff0*/  UISETP.NE.AND UP0, UPT, UR6, URZ, UPT ;  /* 0x0000003f0600728c */ /* 0x000fc8000bf05270 */
[----:B------:R-:W-:-:S06]  /*4000*/  USEL UR6, URZ, 0x1, !UP0 ;  /* 0x000000013f067887 */ /* 0x000fcc000c000000 */
[----:B------:R-:W-:-:S13]  /*4010*/  ISETP.NE.AND P0, PT, RZ, UR6, PT ;  /* 0x00000006ff007c0c */ /* 0x000fda000bf05270 */
[----:B------:R-:W-:Y:S05]  /*4020*/  @!P0 BRA `(.L_x_29) ;  /* 0x0000000c00dc8947 */ /* 0x000fea0003800000 */
[----:B------:R-:W3:Y:S04]  /*4030*/  LDL.LU R227, [R1+0x74] ;  /* 0x0000740001e37983 */ /* 0x000ee80000300800 */
[----:B---3--:R3:W-:Y:S04]  /*4040*/  STL [R1+0x88], R227 ;  /* 0x000088e301007387 */ /* 0x0087e80000100800 */
[----:B---3--:R-:W3:Y:S04]  /*4050*/  LDL.LU R227, [R1+0x70] ;  /* 0x0000700001e37983 */ /* 0x008ee80000300800 */
        /* <DEDUP_REMOVED lines=55> */
[----:B---3--:R-:W3:Y:S01]  /*43d0*/  LDL.LU R227, [R1] ;  /* 0x0000000001e37983 */ /* 0x008ee20000300800 */
[----:B------:R-:W-:-:S02]  /*43e0*/  WARPGROUP.DEPBAR.LE gsb0, 0x0 ;  /* 0x00008000000079c5 */ /* 0x000fc40000010000 */
[----:B------:R-:W-:Y:S01]  /*43f0*/  FADD R226, R24, R226 ;  /* 0x000000e218e27221 */ /* 0x000fe20000000000 */
        /* <DEDUP_REMOVED lines=97> */
[----:B---3--:R-:W-:-:S05]  /*4a10*/  FADD R227, R122, R227 ;  /* 0x000000e37ae37221 */ /* 0x008fca0000000000 */
[----:B------:R3:W-:Y:S04]  /*4a20*/  STL [R1], R227 ;  /* 0x000000e301007387 */ /* 0x0007e80000100800 */
[----:B---3--:R-:W3:Y:S02]  /*4a30*/  LDL.LU R227, [R1+0xf8] ;  /* 0x0000f80001e37983 */ /* 0x008ee40000300800 */
[----:B---3--:R-:W-:-:S05]  /*4a40*/  FADD R227, R123, R227 ;  /* 0x000000e37be37221 */ /* 0x008fca0000000000 */
[----:B------:R3:W-:Y:S04]  /*4a50*/  STL [R1+0x4], R227 ;  /* 0x000004e301007387 */ /* 0x0007e80000100800 */
        /* <DEDUP_REMOVED lines=83> */
[----:B------:R3:W-:Y:S02]  /*4f90*/  STL [R1+0x74], R227 ;  /* 0x000074e301007387 */ /* 0x0007e40000100800 */
.L_x_29:
[----:B------:R-:W-:Y:S02]  /*4fa0*/  WARPGROUP.DEPBAR.LE gsb0, 0x0 ;  /* 0x00008000000079c5 */ /* 0x000fe40000010000 */
[----:B------:R-:W4:Y:S02]  /*4fb0*/  LDC R24, c[0x0][0x28c] ;  /* 0x0000a300ff187b82 */ /* 0x000f240000000800 */
[----:B----4-:R-:W-:-:S13]  /*4fc0*/  ISETP.GE.AND P0, PT, R24, 0x1, PT ;  /* 0x000000011800780c */ /* 0x010fda0003f06270 */
[----:B------:R-:W-:Y:S05]  /*4fd0*/  @!P0 BRA `(.L_x_30) ;  /* 0x0000000000488947 */ /* 0x000fea0003800000 */
[----:B------:R-:W-:-:S06]  /*4fe0*/  UISETP.NE.AND UP0, UPT, UR23, 0x3, UPT ;  /* 0x000000031700788c */ /* 0x000fcc000bf05270 */
[----:B------:R-:W-:-:S13]  /*4ff0*/  PLOP3.LUT P0, PT, PT, PT, UP0, 0x80, 0x0 ;  /* 0x000000000000781c */ /* 0x000fda0003f0f008 */
[----:B------:R-:W-:Y:S05]  /*5000*/  @!P0 BRA `(.L_x_31) ;  /* 0x0000000000048947 */ /* 0x000fea0003800000 */
[----:B------:R-:W-:Y:S01]  /*5010*/  BPT.TRAP 0x1 ;  /* 0x000000040000795c */ /* 0x000fe20000300000 */
.L_x_31:
[----:B------:R-:W-:-:S04]  /*5020*/  UISETP.LT.AND UP0, UPT, UR12, 0x1, UPT ;  /* 0x000000010c00788c */ /* 0x000fc8000bf01270 */
[----:B------:R-:W-:Y:S02]  /*5030*/  USEL UR8, UR12, 0x1, UP0 ;  /* 0x000000010c087887 */ /* 0x000fe40008000000 */
[----:B------:R-:W-:Y:S02]  /*5040*/  UISETP.GT.U32.AND UP0, UPT, UR13, 0x1, UPT ;  /* 0x000000010d00788c */ /* 0x000fe4000bf04070 */
[----:B------:R-:W-:-:S04]  /*5050*/  UIADD3 UR8, UR5, UR12, -UR8 ;  /* 0x0000000c05087290 */ /* 0x000fc8000fffe808 */
[----:B------:R-:W-:Y:S01]  /*5060*/  UIMAD.WIDE.U32 UR6, UR8, 0x38e38e39, URZ ;  /* 0x38e38e39080678a5 */ /* 0x000fe2000f8e003f */
[----:B------:R-:W-:-:S03]  /*5070*/  PLOP3.LUT P0, PT, PT, PT, UP0, 0x80, 0x0 ;  /* 0x000000000000781c */ /* 0x000fc60003f0f008 */
[----:B------:R-:W-:-:S04]  /*5080*/  USHF.R.U32.HI UR6, URZ, 0x2, UR7 ;  /* 0x000000023f067899 */ /* 0x000fc80008011607 */
[----:B------:R-:W-:-:S04]  /*5090*/  UIMAD UR8, UR6, -0x12, UR8 ;  /* 0xffffffee060878a4 */ /* 0x000fc8000f8e0208 */
[----:B------:R-:W-:-:S04]  /*50a0*/  ULEA UR8, UR8, UR14, 0x3 ;  /* 0x0000000e08087291 */ /* 0x000fc8000f8e183f */
[----:B------:R-:W-:-:S04]  /*50b0*/  UIADD3 UR8, UR8, 0x90, URZ ;  /* 0x0000009008087890 */ /* 0x000fc8000fffe03f */
[----:B------:R-:W-:-:S09]  /*50c0*/  UPRMT UR8, URZ, 0x654, UR8 ;  /* 0x000006543f087896 */ /* 0x000fd20008000008 */
[----:B------:R-:W-:Y:S01]  /*50d0*/  SYNCS.ARRIVE.TRANS64.RED.A1T0 RZ, [UR8], RZ ;  /* 0x000000ffffff79a7 */ /* 0x000fe20008100408 */
[----:B------:R-:W-:Y:S05]  /*50e0*/  @P0 BRA `(.L_x_30) ;  /* 0x0000000000040947 */ /* 0x000fea0003800000 */
[----:B------:R-:W-:Y:S01]  /*50f0*/  BPT.TRAP 0x1 ;  /* 0x000000040000795c */ /* 0x000fe20000300000 */
.L_x_30:
[----:B------:R4:W-:Y:S01]  /*5100*/  STL [R1+0x8c], R2 ;  /* 0x00008c0201007387 */ /* 0x0009e20000100800 */
[----:B------:R-:W0:Y:S01]  /*5110*/  LDC R28, c[0x0][0x288] ;  /* 0x0000a200ff1c7b82 */ /* 0x000e220000000800 */
[----:B------:R-:W-:Y:S02]  /*5120*/  UIADD3 UR9, UR12, UR5, URZ ;  /* 0x000000050c097290 */ /* 0x000fe4000fffe03f */
[----:B------:R1:W-:Y:S01]  /*5130*/  STL [R1+0x88], R0 ;  /* 0x0000880001007387 */ /* 0x0003e20000100800 */
[----:B------:R-:W-:Y:S01]  /*5140*/  USHF.R.S32.HI UR10, URZ, 0x1f, UR22 ;  /* 0x0000001f3f0a7899 */ /* 0x000fe20008011416 */
[----:B------:R-:W-:Y:S01]  /*5150*/  ULDC.64 UR14, c[0x0][0x5d0] ;  /* 0x00017400000e7ab9 */ /* 0x000fe20000000a00 */
[----:B------:R-:W-:Y:S01]  /*5160*/  ULDC UR11, c[0x0][0x284] ;  /* 0x0000a100000b7ab9 */ /* 0x000fe20000000800 */
[----:B----4-:R-:W4:Y:S01]  /*5170*/  S2R R2, SR_TID.X ;  /* 0x0000000000027919 */ /* 0x010f220000002100 */
[----:B-1----:R-:W2:Y:S04]  /*5180*/  LDL.LU R0, [R1+0x80] ;  /* 0x0000800001007983 */ /* 0x002ea80000300800 */
[----:B---3--:R-:W3:Y:S01]  /*5190*/  LDL.LU R227, [R1+0x84] ;  /* 0x0000840001e37983 */ /* 0x008ee20000300800 */
[----:B------:R-:W-:-:S02]  /*51a0*/  UISETP.GT.U32.AND UP0, UPT, UR9, 0x11, UPT ;  /* 0x000000110900788c */ /* 0x000fc4000bf04070 */
[----:B------:R-:W-:Y:S01]  /*51b0*/  UISETP.GE.U32.AND UP1, UPT, UR12, 0x12, UPT ;  /* 0x000000120c00788c */ /* 0x000fe2000bf26070 */
[--C-:B----4-:R-:W-:Y:S02]  /*51c0*/  SHF.R.U32.HI R24, RZ, 0x2, R2.reuse ;  /* 0x00000002ff187819 */ /* 0x110fe40000011602 */
[----:B------:R-:W-:Y:S02]  /*51d0*/  LOP3.LUT R26, R2, 0x60, RZ, 0xc0, !PT ;  /* 0x00000060021a7812 */ /* 0x000fe400078ec0ff */
[----:B------:R-:W-:Y:S02]  /*51e0*/  SHF.R.U32.HI R27, RZ, 0x7, R2 ;  /* 0x00000007ff1b7819 */ /* 0x000fe40000011602 */
[----:B------:R-:W-:Y:S02]  /*51f0*/  LOP3.LUT R25, R24, 0x7, RZ, 0xc0, !PT ;  /* 0x0000000718197812 */ /* 0x000fe400078ec0ff */
[----:B------:R-:W-:Y:S02]  /*5200*/  SHF.R.U32.HI R26, RZ, 0x1, R26 ;  /* 0x00000001ff1a7819 */ /* 0x000fe4000001161a */
[----:B------:R-:W-:-:S02]  /*5210*/  LOP3.LUT R24, R27, 0x1, RZ, 0xc0, !PT ;  /* 0x000000011b187812 */ /* 0x000fc400078ec0ff */
[----:B------:R-:W-:-:S03]  /*5220*/  IADD3 R29, RZ, -R26, -R25 ;  /* 0x8000001aff1d7210 */ /* 0x000fc60007ffe819 */
[C---:B------:R-:W-:Y:S02]  /*5230*/  IMAD.SHL.U32 R30, R24.reuse, 0x40, RZ ;  /* 0x00000040181e7824 */ /* 0x040fe400078e00ff */
[----:B------:R-:W-:Y:S02]  /*5240*/  IMAD R29, R24, -0x40, R29 ;  /* 0xffffffc0181d7824 */ /* 0x000fe400078e021d */
[----:B------:R-:W-:Y:S01]  /*5250*/  IMAD.SHL.U32 R24, R2, 0x2, RZ ;  /* 0x0000000202187824 */ /* 0x000fe200078e00ff */
[----:B------:R-:W-:-:S04]  /*5260*/  LOP3.LUT R27, R30, 0x40, R25, 0xe2, !PT ;  /* 0x000000401e1b7812 */ /* 0x000fc800078ee219 */
[----:B------:R-:W-:Y:S02]  /*5270*/  LOP3.LUT R30, R24, 0x6, RZ, 0xc0, !PT ;  /* 0x00000006181e7812 */ /* 0x000fe400078ec0ff */
[----:B------:R-:W-:Y:S02]  /*5280*/  LOP3.LUT R24, R2, 0x3, RZ, 0xc0, !PT ;  /* 0x0000000302187812 */ /* 0x000fe400078ec0ff */
[----:B------:R1:W5:Y:S01]  /*5290*/  LDL.LU R2, [R1+0x8c] ;  /* 0x00008c0001027983 */ /* 0x0003620000300800 */
[----:B------:R-:W-:Y:S01]  /*52a0*/  UIMAD.WIDE.U32 UR6, UR9, 0x38e38e39, URZ ;  /* 0x38e38e39090678a5 */ /* 0x000fe2000f8e003f */
[----:B--2---:R-:W-:Y:S01]  /*52b0*/  PRMT R30, R30, 0x6540, R0 ;  /* 0x000065401e1e7816 */ /* 0x004fe20000000000 */
[----:B------:R-:W-:Y:S02]  /*52c0*/  IMAD.SHL.U32 R35, R0, 0x100, RZ ;  /* 0x0000010000237824 */ /* 0x000fe400078e00ff */
[----:B------:R1:W5:Y:S01]  /*52d0*/  LDL.LU R0, [R1+0x88] ;  /* 0x0000880001007983 */ /* 0x0003620000300800 */
[----:B0-----:R-:W-:Y:S01]  /*52e0*/  IMAD R34, R24, -0x2, R28 ;  /* 0xfffffffe18227824 */ /* 0x001fe200078e021c */
[----:B------:R-:W-:Y:S01]  /*52f0*/  UIMAD UR5, UR10, UR14, URZ ;  /* 0x0000000e0a0572a4 */ /* 0x000fe2000f8e023f */
[----:B------:R-:W-:Y:S01]  /*5300*/  ISETP.GE.AND P0, PT, R35, R28, PT ;  /* 0x0000001c2300720c */ /* 0x000fe20003f06270 */
[C---:B---3--:R-:W-:Y:S01]  /*5310*/  IMAD.SHL.U32 R28, R227.reuse, 0x80, RZ ;  /* 0x00000080e31c7824 */ /* 0x048fe200078e00ff */
[----:B------:R-:W-:Y:S01]  /*5320*/  UISETP.LT.U32.AND UP0, UPT, UR12, 0x12, UP0 ;  /* 0x000000120c00788c */ /* 0x000fe20008701070 */
[--C-:B------:R-:W-:Y:S01]  /*5330*/  SHF.R.S32.HI R31, RZ, 0x1f, R30.reuse ;  /* 0x0000001fff1f7819 */ /* 0x100fe2000001141e */
[----:B------:R-:W-:Y:S01]  /*5340*/  UIMAD UR8, UR22, UR15, UR5 ;  /* 0x0000000f160872a4 */ /* 0x000fe2000f8e0205 */
[----:B------:R-:W-:Y:S01]  /*5350*/  IMAD.U32 R25, RZ, RZ, UR14 ;  /* 0x0000000eff197e24 */ /* 0x000fe2000f8e00ff */
[C---:B------:R-:W-:Y:S01]  /*5360*/  ISETP.GE.OR P0, PT, R28.reuse, UR11, P0 ;  /* 0x0000000b1c007c0c */ /* 0x040fe20008706670 */
[----:B------:R-:W-:Y:S01]  /*5370*/  USEL UR5, URZ, 0x1, !UP0 ;  /* 0x000000013f057887 */ /* 0x000fe2000c000000 */
[----:B------:R-:W-:Y:S01]  /*5380*/  IMAD.WIDE R32, R227, 0x80, RZ ;  /* 0x00000080e3207825 */ /* 0x000fe200078e02ff */
[----:B------:R-:W-:Y:S01]  /*5390*/  USHF.R.U32.HI UR6, URZ, 0x2, UR7 ;  /* 0x000000023f067899 */ /* 0x000fe20008011607 */
[----:B------:R-:W-:Y:S01]  /*53a0*/  IADD3 R38, -R28, UR11, R29 ;  /* 0x0000000b1c267c10 */ /* 0x000fe2000fffe11d */
[----:B------:R-:W-:Y:S01]  /*53b0*/  ULOP3.LUT UR4, UR4, UR5, URZ, 0x3c, !UPT ;  /* 0x0000000504047292 */ /* 0x000fe2000f8e3c3f */
[----:B------:R-:W-:Y:S01]  /*53c0*/  IMAD.WIDE.U32 R24, R25, UR22, R30 ;  /* 0x0000001619187c25 */ /* 0x000fe2000f8e001e */
[----:B------:R-:W-:Y:S01]  /*53d0*/  UIMAD UR5, UR6, -0x12, UR9 ;  /* 0xffffffee060578a4 */ /* 0x000fe2000f8e0209 */
[----:B------:R-:W-:Y:S01]  /*53e0*/  LOP3.LUT R39, R32, R27, R26, 0xfe, !PT ;  /* 0x0000001b20277212 */ /* 0x000fe200078efe1a */
[----:B------:R-:W-:Y:S01]  /*53f0*/  @UP1 ULOP3.LUT UR4, UR4, 0x1, UR6, 0x78, !UPT ;  /* 0x0000000104041892 */ /* 0x000fe2000f8e7806 */
[----:B------:R-:W-:-:S02]  /*5400*/  VIADD R25, R25, UR8 ;  /* 0x0000000819197c36 */ /* 0x000fc40008000000 */
[----:B------:R-:W-:Y:S02]  /*5410*/  IMAD.IADD R35, R34, 0x1, -R35 ;  /* 0x0000000122237824 */ /* 0x000fe400078e0a23 */
[----:B------:R-:W-:Y:S01]  /*5420*/  IMAD.MOV.U32 R34, RZ, RZ, -0x1 ;  /* 0xffffffffff227424 */ /* 0x000fe200078e00ff */
[----:B-1----:R-:W-:Y:S06]  /*5430*/  @P0 BRA `(.L_x_32) ;  /* 0x0000008c00980947 */ /* 0x002fec0003800000 */
[----:B------:R-:W0:Y:S01]  /*5440*/  LDC.64 R28, c[0x0][0x5c8] ;  /* 0x00017200ff1c7b82 */ /* 0x000e220000000a00 */
[----:B------:R-:W-:Y:S01]  /*5450*/  ULDC.64 UR6, c[0x0][0x5c0] ;  /* 0x0001700000067ab9 */ /* 0x000fe20000000a00 */
[----:B------:R-:W-:Y:S01]  /*5460*/  BSSY B0, `(.L_x_32) ;  /* 0x00008e3000007945 */ /* 0x000fe20003800000 */
[-C--:B0-----:R-:W-:Y:S02]  /*5470*/  IMAD R26, R33, R28.reuse, RZ ;  /* 0x0000001c211a7224 */ /* 0x081fe400078e02ff */
[----:B------:R-:W-:-:S04]  /*5480*/  IMAD.WIDE.U32 R24, R39, R28, R24 ;  /* 0x0000001c27187225 */ /* 0x000fc800078e0018 */
[----:B------:R-:W-:Y:S01]  /*5490*/  IMAD R27, R39, R29, R26 ;  /* 0x0000001d271b7224 */ /* 0x000fe200078e021a */
[----:B------:R-:W-:Y:S02]  /*54a0*/  LEA R26, P0, R28, R24, 0x3 ;  /* 0x000000181c1a7211 */ /* 0x000fe400078018ff */
[----:B------:R-:W-:Y:S01]  /*54b0*/  IADD3 R24, P1, R24, UR6, RZ ;  /* 0x0000000618187c10 */ /* 0x000fe2000ff3e0ff */
[----:B------:R-:W-:Y:S01]  /*54c0*/  IMAD.IADD R27, R25, 0x1, R27 ;  /* 0x00000001191b7824 */ /* 0x000fe200078e021b */
[----:B------:R-:W-:-:S04]  /*54d0*/  IADD3 R26, P3, R26, UR6, RZ ;  /* 0x000000061a1a7c10 */ /* 0x000fc8000ff7e0ff */
[----:B------:R-:W-:Y:S02]  /*54e0*/  LEA.HI.X R28, R28, R27, R29, 0x3, P0 ;  /* 0x0000001b1c1c7211 */ /* 0x000fe400000f1c1d */
[----:B------:R-:W-:Y:S02]  /*54f0*/  FSETP.NEU.AND P0, PT, RZ, UR21, PT ;  /* 0x00000015ff007c0b */ /* 0x000fe4000bf0d000 */
[----:B------:R-:W-:Y:S02]  /*5500*/  IADD3.X R25, R27, UR7, RZ, P1, !PT ;  /* 0x000000071b197c10 */ /* 0x000fe40008ffe4ff */
[----:B------:R-:W-:-:S09]  /*5510*/  IADD3.X R27, R28, UR7, RZ, P3, !PT ;  /* 0x000000071c1b7c10 */ /* 0x000fd20009ffe4ff */
[----:B------:R-:W-:Y:S05]  /*5520*/  @!P0 BRA `(.L_x_33) ;  /* 0x0000006800d88947 */ /* 0x000fea0003800000 */
[----:B------:R-:W-:Y:S01]  /*5530*/  ULDC.64 UR8, c[0x0][0x5b8] ;  /* 0x00016e0000087ab9 */ /* 0x000fe20000000a00 */
[----:B------:R-:W-:Y:S01]  /*5540*/  ISETP.GE.AND P0, PT, R38, 0x1, PT ;  /* 0x000000012600780c */ /* 0x000fe20003f06270 */
[----:B------:R-:W-:Y:S02]  /*5550*/  UIMAD UR6, UR10, UR8, URZ ;  /* 0x000000080a0672a4 */ /* 0x000fe4000f8e023f */
[----:B------:R-:W-:Y:S01]  /*5560*/  IMAD.U32 R29, RZ, RZ, UR8 ;  /* 0x00000008ff1d7e24 */ /* 0x000fe2000f8e00ff */
[----:B------:R-:W-:Y:S01]  /*5570*/  BSSY B1, `(.L_x_34) ;  /* 0x000000f000017945 */ /* 0x000fe20003800000 */
[----:B------:R-:W-:Y:S01]  /*5580*/  ISETP.LT.OR P4, PT, R35, 0x1, !P0 ;  /* 0x000000012300780c */ /* 0x000fe20004781670 */
[----:B------:R-:W-:Y:S02]  /*5590*/  UIMAD UR6, UR22, UR9, UR6 ;  /* 0x00000009160672a4 */ /* 0x000fe4000f8e0206 */
[----:B------:R-:W-:Y:S01]  /*55a0*/  IMAD.WIDE.U32 R30, R29, UR22, R30 ;  /* 0x000000161d1e7c25 */ /* 0x000fe2000f8e001e */
[----:B------:R-:W-:-:S03]  /*55b0*/  ULDC.64 UR8, c[0x0][0x5a8] ;  /* 0x00016a0000087ab9 */ /* 0x000fc60000000a00 */
[----:B------:R-:W-:Y:S01]  /*55c0*/  VIADD R31, R31, UR6 ;  /* 0x000000061f1f7c36 */ /* 0x000fe20008000000 */
[----:B------:R-:W-:Y:S02]  /*55d0*/  ULDC.64 UR6, c[0x0][0x5b0] ;  /* 0x00016c0000067ab9 */ /* 0x000fe40000000a00 */
[----:B------:R-:W-:Y:S02]  /*55e0*/  IMAD R36, R33, UR6, RZ ;  /* 0x0000000621247c24 */ /* 0x000fe4000f8e02ff */
[----:B------:R-:W-:-:S04]  /*55f0*/  IMAD.WIDE.U32 R28, R39, UR6, R30 ;  /* 0x00000006271c7c25 */ /* 0x000fc8000f8e001e */
[--C-:B------:R-:W-:Y:S01]  /*5600*/  IMAD R37, R39, UR7, R36.reuse ;  /* 0x0000000727257c24 */ /* 0x100fe2000f8e0224 */
[----:B------:R-:W-:Y:S02]  /*5610*/  IADD3 R28, P1, R28, UR8, RZ ;  /* 0x000000081c1c7c10 */ /* 0x000fe4000ff3e0ff */
[----:B------:R-:W-:Y:S02]  /*5620*/  PRMT R36, RZ, 0x7610, R36 ;  /* 0x00007610ff247816 */ /* 0x000fe40000000024 */
[----:B------:R-:W-:Y:S01]  /*5630*/  IADD3.X R29, R29, UR9, R37, P1, !PT ;  /* 0x000000091d1d7c10 */ /* 0x000fe20008ffe425 */
[----:B------:R-:W-:Y:S08]  /*5640*/  @P4 BRA `(.L_x_35) ;  /* 0x0000000000044947 */ /* 0x000ff00003800000 */
[----:B------:R0:W5:Y:S02]  /*5650*/  LDG.E.U8 R36, desc[UR18][R28.64] ;  /* 0x000000121c247981 */ /* 0x000164000c1e1100 */
.L_x_35:
[----:B------:R-:W-:Y:S05]  /*5660*/  BSYNC B1 ;  /* 0x0000000000017941 */ /* 0x000fea0003800000 */
.L_x_34:
[----:B-----5:R-:W-:Y:S01]  /*5670*/  LOP3.LUT R36, R36, 0xff, RZ, 0xc0, !PT ;  /* 0x000000ff24247812 */ /* 0x020fe200078ec0ff */
[----:B------:R-:W-:Y:S01]  /*5680*/  BSSY B1, `(.L_x_36) ;  /* 0x000000b000017945 */ /* 0x000fe20003800000 */
[----:B------:R-:W-:Y:S02]  /*5690*/  ISETP.LT.OR P3, PT, R35, 0x2, !P0 ;  /* 0x000000022300780c */ /* 0x000fe40004761670 */
[----:B------:R-:W-:-:S05]  /*56a0*/  F2FP.F16.E4M3.UNPACK_B R36, R36 ;  /* 0x00000024ff24723e */ /* 0x000fca00020006ff */
[----:B------:R-:W-:-:S05]  /*56b0*/  HADD2.F32 R36, -RZ, R36.H0_H0 ;  /* 0x20000024ff247230 */ /* 0x000fca0000004100 */
[----:B------:R-:W-:Y:S01]  /*56c0*/  FMUL R37, R36, UR21 ;  /* 0x0000001524257c20 */ /* 0x000fe20008400000 */
[----:B------:R-:W-:-:S03]  /*56d0*/  PRMT R36, RZ, 0x7610, R36 ;  /* 0x00007610ff247816 */ /* 0x000fc60000000024 */
[----:B------:R-:W-:-:S05]  /*56e0*/  FFMA R37, R226, UR20, R37 ;  /* 0x00000014e2257c23 */ /* 0x000fca0008000025 */
[----:B------:R-:W-:-:S05]  /*56f0*/  F2FP.SATFINITE.E4M3.F32.PACK_AB_MERGE_C R37, RZ, R37, RZ ;  /* 0x00000025ff25723e */ /* 0x000fca00048070ff */
[----:B------:R1:W-:Y:S01]  /*5700*/  @!P4 STG.E.U8 desc[UR18][R24.64], R37 ;  /* 0x000000251800c986 */ /* 0x0003e2000c101112 */
[----:B------:R-:W-:Y:S05]  /*5710*/  @P3 BRA `(.L_x_37) ;  /* 0x0000000000043947 */ /* 0x000fea0003800000 */
[----:B------:R2:W5:Y:S02]  /*5720*/  LDG.E.U8 R36, desc[UR18][R28.64+0x1] ;  /* 0x000001121c247981 */ /* 0x000564000c1e1100 */
.L_x_37:
[----:B------:R-:W-:Y:S05]  /*5730*/  BSYNC B1 ;  /* 0x0000000000017941 */ /* 0x000fea0003800000 */
.L_x_36:
[----:B-----5:R-:W-:Y:S01]  /*5740*/  LOP3.LUT R36, R36, 0xff, RZ, 0xc0, !PT ;  /* 0x000000ff24247812 */ /* 0x020fe200078ec0ff */
[----:B------:R-:W-:Y:S01]  /*5750*/  BSSY B1, `(.L_x_38) ;  /* 0x0000013000017945 */ /* 0x000fe20003800000 */
[----:B-1----:R-:W-:Y:S02]  /*5760*/  IADD3 R37, P1, R39, 0x8, RZ ;  /* 0x0000000827257810 */ /* 0x002fe40007f3e0ff */
[----:B------:R-:W-:-:S03]  /*5770*/  F2FP.F16.E4M3.UNPACK_B R36, R36 ;  /* 0x00000024ff24723e */ /* 0x000fc600020006ff */
[----:B------:R-:W-:Y:S01]  /*5780*/  IMAD.X R32, RZ, RZ, R33, P1 ;  /* 0x000000ffff207224 */ /* 0x000fe200008e0621 */
[----:B------:R-:W-:Y:S01]  /*5790*/  ISETP.GE.AND P1, PT, R38, 0x9, PT ;  /* 0x000000092600780c */ /* 0x000fe20003f26270 */
[----:B------:R-:W-:Y:S02]  /*57a0*/  HADD2.F32 R36, -RZ, R36.H0_H0 ;  /* 0x20000024ff247230 */ /* 0x000fe40000004100 */
[----:B------:R-:W-:Y:S01]  /*57b0*/  IMAD R32, R32, UR6, RZ ;  /* 0x0000000620207c24 */ /* 0x000fe2000f8e02ff */
[----:B------:R-:W-:Y:S01]  /*57c0*/  ISETP.LT.OR P5, PT, R35, 0x1, !P1 ;  /* 0x000000012300780c */ /* 0x000fe20004fa1670 */
[----:B------:R-:W-:-:S04]  /*57d0*/  IMAD.WIDE.U32 R30, R37, UR6, R30 ;  /* 0x00000006251e7c25 */ /* 0x000fc8000f8e001e */
[----:B------:R-:W-:Y:S01]  /*57e0*/  FMUL R36, R36, UR21 ;  /* 0x0000001524247c20 */ /* 0x000fe20008400000 */
[----:B------:R-:W-:-:S03]  /*57f0*/  IMAD R37, R37, UR7, R32 ;  /* 0x0000000725257c24 */ /* 0x000fc6000f8e0220 */
[----:B------:R-:W-:Y:S01]  /*5800*/  FFMA R36, R225, UR20, R36 ;  /* 0x00000014e1247c23 */ /* 0x000fe20008000024 */
[----:B------:R-:W-:Y:S02]  /*5810*/  IADD3 R30, P4, R30, UR8, RZ ;  /* 0x000000081e1e7c10 */ /* 0x000fe4000ff9e0ff */
[----:B------:R-:W-:Y:S02]  /*5820*/  PRMT R32, RZ, 0x7610, R32 ;  /* 0x00007610ff207816 */ /* 0x000fe40000000020 */
[----:B------:R-:W-:Y:S02]  /*5830*/  F2FP.SATFINITE.E4M3.F32.PACK_AB_MERGE_C R33, RZ, R36, RZ ;  /* 0x00000024ff21723e */ /* 0x000fe400048070ff */
[----:B------:R-:W-:-:S03]  /*5840*/  IADD3.X R31, R31, UR9, R37, P4, !PT ;  /* 0x000000091f1f7c10 */ /* 0x000fc6000a7fe425 */
[----:B------:R1:W-:Y:S01]  /*5850*/  @!P3 STG.E.U8 desc[UR18][R24.64+0x1], R33 ;  /* 0x000001211800b986 */ /* 0x0003e2000c101112 */
[----:B------:R-:W-:Y:S05]  /*5860*/  @P5 BRA `(.L_x_39) ;  /* 0x0000000000045947 */ /* 0x000fea0003800000 */
[----:B------:R3:W5:Y:S02]  /*5870*/  LDG.E.U8 R32, desc[UR18][R30.64] ;  /* 0x000000121e207981 */ /* 0x000764000c1e1100 */
.L_x_39:
[----:B------:R-:W-:Y:S05]  /*5880*/  BSYNC B1 ;  /* 0x0000000000017941 */ /* 0x000fea0003800000 */
.L_x_38:
[----:B-----5:R-:W-:Y:S01]  /*5890*/  LOP3.LUT R32, R32, 0xff, RZ, 0xc0, !PT ;  /* 0x000000ff20207812 */ /* 0x020fe200078ec0ff */
[----:B------:R-:W-:Y:S01]  /*58a0*/  BSSY B1, `(.L_x_40) ;  /* 0x000000b000017945 */ /* 0x000fe20003800000 */
[----:B------:R-:W-:Y:S02]  /*58b0*/  ISETP.LT.OR P3, PT, R35, 0x2, !P1 ;  /* 0x000000022300780c */ /* 0x000fe40004f61670 */
[----:B------:R-:W-:-:S05]  /*58c0*/  F2FP.F16.E4M3.UNPACK_B R32, R32 ;  /* 0x00000020ff20723e */ /* 0x000fca00020006ff */
[----:B------:R-:W-:-:S05]  /*58d0*/  HADD2.F32 R32, -RZ, R32.H0_H0 ;  /* 0x20000020ff207230 */ /* 0x000fca0000004100 */
[----:B-1----:R-:W-:Y:S01]  /*58e0*/  FMUL R33, R32, UR21 ;  /* 0x0000001520217c20 */ /* 0x002fe20008400000 */
[----:B------:R-:W-:-:S03]  /*58f0*/  PRMT R32, RZ, 0x7610, R32 ;  /* 0x00007610ff207816 */ /* 0x000fc60000000020 */
[----:B------:R-:W-:-:S05]  /*5900*/  FFMA R33, R224, UR20, R33 ;  /* 0x00000014e0217c23 */ /* 0x000fca0008000021 */
[----:B------:R-:W-:-:S05]  /*5910*/  F2FP.SATFINITE.E4M3.F32.PACK_AB_MERGE_C R33, RZ, R33, RZ ;  /* 0x00000021ff21723e */ /* 0x000fca00048070ff */
[----:B------:R1:W-:Y:S01]  /*5920*/  @!P5 STG.E.U8 desc[UR18][R26.64], R33 ;  /* 0x000000211a00d986 */ /* 0x0003e2000c101112 */
[----:B------:R-:W-:Y:S05]  /*5930*/  @P3 BRA `(.L_x_41) ;  /* 0x0000000000043947 */ /* 0x000fea0003800000 */
[----:B------:R4:W5:Y:S02]  /*5940*/  LDG.E.U8 R32, desc[UR18][R30.64+0x1] ;  /* 0x000001121e207981 */ /* 0x000964000c1e1100 */
.L_x_41:
[----:B------:R-:W-:Y:S05]  /*5950*/  BSYNC B1 ;  /* 0x0000000000017941 */ /* 0x000fea0003800000 */
.L_x_40:
[----:B-----5:R-:W-:Y:S01]  /*5960*/  LOP3.LUT R32, R32, 0xff, RZ, 0xc0, !PT ;  /* 0x000000ff20207812 */ /* 0x020fe200078ec0ff */
[----:B------:R-:W-:Y:S01]  /*5970*/  BSSY B1, `(.L_x_42) ;  /* 0x000000b000017945 */ /* 0x000fe20003800000 */
[----:B------:R-:W-:Y:S02]  /*5980*/  ISETP.LT.OR P4, PT, R35, 0x9, !P0 ;  /* 0x000000092300780c */ /* 0x000fe40004781670 */
[----:B------:R-:W-:-:S05]  /*5990*/  F2FP.F16.E4M3.UNPACK_B R32, R32 ;  /* 0x00000020ff20723e */ /* 0x000fca00020006ff */
[----:B------:R-:W-:-:S05]  /*59a0*/  HADD2.F32 R32, -RZ, R32.H0_H0 ;  /* 0x20000020ff207230 */ /* 0x000fca0000004100 */
[----:B------:R-:W-:-:S04]  /*59b0*/  FMUL R32, R32, UR21 ;  /* 0x0000001520207c20 */ /* 0x000fc80008400000 */
[----:B------:R-:W-:-:S05]  /*59c0*/  FFMA R32, R223, UR20, R32 ;  /* 0x00000014df207c23 */ /* 0x000fca0008000020 */
[----:B-1----:R-:W-:Y:S02]  /*59d0*/  F2FP.SATFINITE.E4M3.F32.PACK_AB_MERGE_C R33, RZ, R32, RZ ;  /* 0x00000020ff21723e */ /* 0x002fe400048070ff */
[----:B------:R-:W-:-:S03]  /*59e0*/  PRMT R32, RZ, 0x7610, R32 ;  /* 0x00007610ff207816 */ /* 0x000fc60000000020 */
[----:B------:R1:W-:Y:S01]  /*59f0*/  @!P3 STG.E.U8 desc[UR18][R26.64+0x1], R33 ;  /* 0x000001211a00b986 */ /* 0x0003e2000c101112 */
[----:B------:R-:W-:Y:S05]  /*5a00*/  @P4 BRA `(.L_x_43) ;  /* 0x0000000000044947 */ /* 0x000fea0003800000 */
[----:B------:R0:W5:Y:S02]  /*5a10*/  LDG.E.U8 R32, desc[UR18][R28.64+0x8] ;  /* 0x000008121c207981 */ /* 0x000164000c1e1100 */
.L_x_43:
[----:B------:R-:W-:Y:S05]  /*5a20*/  BSYNC B1 ;  /* 0x0000000000017941 */ /* 0x000fea0003800000 */
.L_x_42:
        /* <DEDUP_REMOVED lines=12> */
.L_x_45:
[----:B------:R-:W-:Y:S05]  /*5af0*/  BSYNC B1 ;  /* 0x0000000000017941 */ /* 0x000fea0003800000 */
.L_x_44:
        /* <DEDUP_REMOVED lines=12> */
.L_x_47:
[----:B------:R-:W-:Y:S05]  /*5bc0*/  BSYNC B1 ;  /* 0x0000000000017941 */ /* 0x000fea0003800000 */
.L_x_46:
        /* <DEDUP_REMOVED lines=12> */
.L_x_49:
[----:B------:R-:W-:Y:S05]  /*5c90*/  BSYNC B1 ;  /* 0x0000000000017941 */ /* 0x000fea0003800000 */
.L_x_48:
        /* <DEDUP_REMOVED lines=12> */
.L_x_51:
[----:B------:R-:W-:Y:S05]  /*5d60*/  BSYNC B1 ;  /* 0x0000000000017941 */ /* 0x000fea0003800000 */
.L_x_50:
        /* <DEDUP_REMOVED lines=12> */
.L_x_53:
[----:B------:R-:W-:Y:S05]  /*5e30*/  BSYNC B1 ;  /* 0x0000000000017941 */ /* 0x000fea0003800000 */
.L_x_52:
        /* <DEDUP_REMOVED lines=12> */
.L_x_55:
[----:B------:R-:W-:Y:S05]  /*5f00*/  BSYNC B1 ;  /* 0x0000000000017941 */ /* 0x000fea0003800000 */
.L_x_54:
        /* <DEDUP_REMOVED lines=12> */
.L_x_57:
[----:B------:R-:W-:Y:S05]  /*5fd0*/  BSYNC B1 ;  /* 0x0000000000017941 */ /* 0x000fea0003800000 */
.L_x_56:
        /* <DEDUP_REMOVED lines=12> */
.L_x_59:
[----:B------:R-:W-:Y:S05]  /*60a0*/  BSYNC B1 ;  /* 0x0000000000017941 */ /* 0x000fea0003800000 */
.L_x_58:
        /* <DEDUP_REMOVED lines=12> */
.L_x_61:
[----:B------:R-:W-:Y:S05]  /*6170*/  BSYNC B1 ;  /* 0x0000000000017941 */ /* 0x000fea0003800000 */
.L_x_60:
        /* <DEDUP_REMOVED lines=12> */
.L_x_63:
[----:B------:R-:W-:Y:S05]  /*6240*/  BSYNC B1 ;  /* 0x0000000000017941 */ /* 0x000fea0003800000 */
.L_x_62:
        /* <DEDUP_REMOVED lines=12> */
.L_x_65:
[----:B------:R-:W-:Y:S05]  /*6310*/  BSYNC B1 ;  /* 0x0000000000017941 */ /* 0x000fea0003800000 */
.L_x_64:
        /* <DEDUP_REMOVED lines=12> */
.L_x_67:
[----:B------:R-:W-:Y:S05]  /*63e0*/  BSYNC B1 ;  /* 0x0000000000017941 */ /* 0x000fea0003800000 */
.L_x_66:
        /* <DEDUP_REMOVED lines=12> */
.L_x_69:
[----:B------:R-:W-:Y:S05]  /*64b0*/  BSYNC B1 ;  /* 0x0000000000017941 */ /* 0x000fea0003800000 */
.L_x_68:
        /* <DEDUP_REMOVED lines=12> */
.L_x_71:
[----:B------:R-:W-:Y:S05]  /*6580*/  BSYNC B1 ;  /* 0x0000000000017941 */ /* 0x000fea0003800000 */
.L_x_70:
        /* <DEDUP_REMOVED lines=12> */
.L_x_73:
[----:B------:R-:W-:Y:S05]  /*6650*/  BSYNC B1 ;  /* 0x0000000000017941 */ /* 0x000fea0003800000 */
.L_x_72:
        /* <DEDUP_REMOVED lines=12> */
.L_x_75:
[----:B------:R-:W-:Y:S05]  /*6720*/  BSYNC B1 ;  /* 0x0000000000017941 */ /* 0x000fea0003800000 */
.L_x_74:
        /* <DEDUP_REMOVED lines=12> */
.L_x_77:
[----:B------:R-:W-:Y:S05]  /*67f0*/  BSYNC B1 ;  /* 0x0000000000017941 */ /* 0x000fea0003800000 */
.L_x_76:
        /* <DEDUP_REMOVED lines=12> */
.L_x_79:
[----:B------:R-:W-:Y:S05]  /*68c0*/  BSYNC B1 ;  /* 0x0000000000017941 */ /* 0x000fea0003800000 */
.L_x_78:
        /* <DEDUP_REMOVED lines=12> */
.L_x_81:
[----:B------:R-:W-:Y:S05]  /*6990*/  BSYNC B1 ;  /* 0x0000000000017941 */ /* 0x000fea0003800000 */
.L_x_80:
        /* <DEDUP_REMOVED lines=12> */
.L_x_83:
[----:B------:R-:W-:Y:S05]  /*6a60*/  BSYNC B1 ;  /* 0x0000000000017941 */ /* 0x000fea0003800000 */
.L_x_82:
        /* <DEDUP_REMOVED lines=12> */
.L_x_85:
[----:B------:R-:W-:Y:S05]  /*6b30*/  BSYNC B1 ;  /* 0x0000000000017941 */ /* 0x000fea0003800000 */
.L_x_84:
        /* <DEDUP_REMOVED lines=12> */
.L_x_87:
[----:B------:R-:W-:Y:S05]  /*6c00*/  BSYNC B1 ;  /* 0x0000000000017941 */ /* 0x000fea0003800000 */
.L_x_86:
        /* <DEDUP_REMOVED lines=12> */
.L_x_89:
[----:B------:R-:W-:Y:S05]  /*6cd0*/  BSYNC B1 ;  /* 0x0000000000017941 */ /* 0x000fea0003800000 */
.L_x_88:
        /* <DEDUP_REMOVED lines=12> */
.L_x_91:
[----:B------:R-:W-:Y:S05]  /*6da0*/  BSYNC B1 ;  /* 0x0000000000017941 */ /* 0x000fea0003800000 */
.L_x_90:
        /* <DEDUP_REMOVED lines=12> */
.L_x_93:
[----:B------:R-:W-:Y:S05]  /*6e70*/  BSYNC B1 ;  /* 0x0000000000017941 */ /* 0x000fea0003800000 */
.L_x_92:
        /* <DEDUP_REMOVED lines=12> */
.L_x_95:
[----:B------:R-:W-:Y:S05]  /*6f40*/  BSYNC B1 ;  /* 0x0000000000017941 */ /* 0x000fea0003800000 */
.L_x_94:
        /* <DEDUP_REMOVED lines=12> */
.L_x_97:
[----:B------:R-:W-:Y:S05]  /*7010*/  BSYNC B1 ;  /* 0x0000000000017941 */ /* 0x000fea0003800000 */
.L_x_96:
        /* <DEDUP_REMOVED lines=12> */
.L_x_99:
[----:B------:R-:W-:Y:S05]  /*70e0*/  BSYNC B1 ;  /* 0x0000000000017941 */ /* 0x000fea0003800000 */
.L_x_98:
        /* <DEDUP_REMOVED lines=12> */
.L_x_101:
[----:B------:R-:W-:Y:S05]  /*71b0*/  BSYNC B1 ;  /* 0x0000000000017941 */ /* 0x000fea0003800000 */
.L_x_100:
        /* <DEDUP_REMOVED lines=12> */
.L_x_103:
[----:B------:R-:W-:Y:S05]  /*7280*/  BSYNC B1 ;  /* 0x0000000000017941 */ /* 0x000fea0003800000 */
.L_x_102:
        /* <DEDUP_REMOVED lines=12> */
.L_x_105:
[----:B------:R-:W-:Y:S05]  /*7350*/  BSYNC B1 ;  /* 0x0000000000017941 */ /* 0x000fea0003800000 */
.L_x_104:
        /* <DEDUP_REMOVED lines=12> */
.L_x_107:
[----:B------:R-:W-:Y:S05]  /*7420*/  BSYNC B1 ;  /* 0x0000000000017941 */ /* 0x000fea0003800000 */
.L_x_106:
        /* <DEDUP_REMOVED lines=12> */
.L_x_109:
[----:B------:R-:W-:Y:S05]  /*74f0*/  BSYNC B1 ;  /* 0x0000000000017941 */ /* 0x000fea0003800000 */
.L_x_108:
        /* <DEDUP_REMOVED lines=12> */
.L_x_111:
[----:B------:R-:W-:Y:S05]  /*75c0*/  BSYNC B1 ;  /* 0x0000000000017941 */ /* 0x000fea0003800000 */
.L_x_110:
        /* <DEDUP_REMOVED lines=12> */
.L_x_113:
[----:B------:R-:W-:Y:S05]  /*7690*/  BSYNC B1 ;  /* 0x0000000000017941 */ /* 0x000fea0003800000 */
.L_x_112:
        /* <DEDUP_REMOVED lines=12> */
.L_x_115:
[----:B------:R-:W-:Y:S05]  /*7760*/  BSYNC B1 ;  /* 0x0000000000017941 */ /* 0x000fea0003800000 */
.L_x_114:
        /* <DEDUP_REMOVED lines=12> */
.L_x_117:
[----:B------:R-:W-:Y:S05]  /*7830*/  BSYNC B1 ;  /* 0x0000000000017941 */ /* 0x000fea0003800000 */
.L_x_116:
        /* <DEDUP_REMOVED lines=12> */
.L_x_119:
[----:B------:R-:W-:Y:S05]  /*7900*/  BSYNC B1 ;  /* 0x0000000000017941 */ /* 0x000fea0003800000 */
.L_x_118:
        /* <DEDUP_REMOVED lines=12> */
.L_x_121:
[----:B------:R-:W-:Y:S05]  /*79d0*/  BSYNC B1 ;  /* 0x0000000000017941 */ /* 0x000fea0003800000 */
.L_x_120:
        /* <DEDUP_REMOVED lines=12> */
.L_x_123:
[----:B------:R-:W-:Y:S05]  /*7aa0*/  BSYNC B1 ;  /* 0x0000000000017941 */ /* 0x000fea0003800000 */
.L_x_122:
        /* <DEDUP_REMOVED lines=12> */
.L_x_125:
[----:B------:R-:W-:Y:S05]  /*7b70*/  BSYNC B1 ;  /* 0x0000000000017941 */ /* 0x000fea0003800000 */
.L_x_124:
        /* <DEDUP_REMOVED lines=12> */
.L_x_127:
[----:B------:R-:W-:Y:S05]  /*7c40*/  BSYNC B1 ;  /* 0x0000000000017941 */ /* 0x000fea0003800000 */
.L_x_126:
        /* <DEDUP_REMOVED lines=12> */
.L_x_129:
[----:B------:R-:W-:Y:S05]  /*7d10*/  BSYNC B1 ;  /* 0x0000000000017941 */ /* 0x000fea0003800000 */
.L_x_128:
        /* <DEDUP_REMOVED lines=12> */
.L_x_131:
[----:B------:R-:W-:Y:S05]  /*7de0*/  BSYNC B1 ;  /* 0x0000000000017941 */ /* 0x000fea0003800000 */
.L_x_130:
        /* <DEDUP_REMOVED lines=12> */
.L_x_133:
[----:B------:R-:W-:Y:S05]  /*7eb0*/  BSYNC B1 ;  /* 0x0000000000017941 */ /* 0x000fea0003800000 */
.L_x_132:
        /* <DEDUP_REMOVED lines=12> */
.L_x_135:
[----:B------:R-:W-:Y:S05]  /*7f80*/  BSYNC B1 ;  /* 0x0000000000017941 */ /* 0x000fea0003800000 */
.L_x_134:
        /* <DEDUP_REMOVED lines=12> */
.L_x_137:
[----:B------:R-:W-:Y:S05]  /*8050*/  BSYNC B1 ;  /* 0x0000000000017941 */ /* 0x000fea0003800000 */
.L_x_136:
        /* <DEDUP_REMOVED lines=12> */
.L_x_139:
[----:B------:R-:W-:Y:S05]  /*8120*/  BSYNC B1 ;  /* 0x0000000000017941 */ /* 0x000fea0003800000 */
.L_x_138:
        /* <DEDUP_REMOVED lines=12> */
.L_x_141:
[----:B------:R-:W-:Y:S05]  /*81f0*/  BSYNC B1 ;  /* 0x0000000000017941 */ /* 0x000fea0003800000 */
.L_x_140:
        /* <DEDUP_REMOVED lines=12> */
.L_x_143:
[----:B------:R-:W-:Y:S05]  /*82c0*/  BSYNC B1 ;  /* 0x0000000000017941 */ /* 0x000fea0003800000 */
.L_x_142:
        /* <DEDUP_REMOVED lines=12> */
.L_x_145:
[----:B------:R-:W-:Y:S05]  /*8390*/  BSYNC B1 ;  /* 0x0000000000017941 */ /* 0x000fea0003800000 */
.L_x_144:
        /* <DEDUP_REMOVED lines=12> */
.L_x_147:
[----:B------:R-:W-:Y:S05]  /*8460*/  BSYNC B1 ;  /* 0x0000000000017941 */ /* 0x000fea0003800000 */
.L_x_146:
        /* <DEDUP_REMOVED lines=12> */
.L_x_149:
[----:B------:R-:W-:Y:S05]  /*8530*/  BSYNC B1 ;  /* 0x0000000000017941 */ /* 0x000fea0003800000 */
.L_x_148:
        /* <DEDUP_REMOVED lines=12> */
.L_x_151:
[----:B------:R-:W-:Y:S05]  /*8600*/  BSYNC B1 ;  /* 0x0000000000017941 */ /* 0x000fea0003800000 */
.L_x_150:
        /* <DEDUP_REMOVED lines=12> */
.L_x_153:
[----:B------:R-:W-:Y:S05]  /*86d0*/  BSYNC B1 ;  /* 0x0000000000017941 */ /* 0x000fea0003800000 */
.L_x_152:
        /* <DEDUP_REMOVED lines=12> */
.L_x_155:
[----:B------:R-:W-:Y:S05]  /*87a0*/  BSYNC B1 ;  /* 0x0000000000017941 */ /* 0x000fea0003800000 */
.L_x_154:
        /* <DEDUP_REMOVED lines=12> */
.L_x_157:
[----:B------:R-:W-:Y:S05]  /*8870*/  BSYNC B1 ;  /* 0x0000000000017941 */ /* 0x000fea0003800000 */
.L_x_156:
        /* <DEDUP_REMOVED lines=12> */
.L_x_159:
[----:B------:R-:W-:Y:S05]  /*8940*/  BSYNC B1 ;  /* 0x0000000000017941 */ /* 0x000fea0003800000 */
.L_x_158:
        /* <DEDUP_REMOVED lines=12> */
.L_x_161:
[----:B------:R-:W-:Y:S05]  /*8a10*/  BSYNC B1 ;  /* 0x0000000000017941 */ /* 0x000fea0003800000 */
.L_x_160:
        /* <DEDUP_REMOVED lines=12> */
.L_x_163:
[----:B------:R-:W-:Y:S05]  /*8ae0*/  BSYNC B1 ;  /* 0x0000000000017941 */ /* 0x000fea0003800000 */
.L_x_162:
        /* <DEDUP_REMOVED lines=12> */
.L_x_165:
[----:B------:R-:W-:Y:S05]  /*8bb0*/  BSYNC B1 ;  /* 0x0000000000017941 */ /* 0x000fea0003800000 */
.L_x_164:
        /* <DEDUP_REMOVED lines=12> */
.L_x_167:
[----:B------:R-:W-:Y:S05]  /*8c80*/  BSYNC B1 ;  /* 0x0000000000017941 */ /* 0x000fea0003800000 */
.L_x_166:
        /* <DEDUP_REMOVED lines=12> */
.L_x_169:
[----:B------:R-:W-:Y:S05]  /*8d50*/  BSYNC B1 ;  /* 0x0000000000017941 */ /* 0x000fea0003800000 */
.L_x_168:
        /* <DEDUP_REMOVED lines=12> */
.L_x_171:
[----:B------:R-:W-:Y:S05]  /*8e20*/  BSYNC B1 ;  /* 0x0000000000017941 */ /* 0x000fea0003800000 */
.L_x_170:
        /* <DEDUP_REMOVED lines=12> */
.L_x_173:
[----:B------:R-:W-:Y:S05]  /*8ef0*/  BSYNC B1 ;  /* 0x0000000000017941 */ /* 0x000fea0003800000 */
.L_x_172:
        /* <DEDUP_REMOVED lines=12> */
.L_x_175:
[----:B------:R-:W-:Y:S05]  /*8fc0*/  BSYNC B1 ;  /* 0x0000000000017941 */ /* 0x000fea0003800000 */
.L_x_174:
        /* <DEDUP_REMOVED lines=12> */
.L_x_177:
[----:B------:R-:W-:Y:S05]  /*9090*/  BSYNC B1 ;  /* 0x0000000000017941 */ /* 0x000fea0003800000 */
.L_x_176:
        /* <DEDUP_REMOVED lines=12> */
.L_x_179:
[----:B------:R-:W-:Y:S05]  /*9160*/  BSYNC B1 ;  /* 0x0000000000017941 */ /* 0x000fea0003800000 */
.L_x_178:
        /* <DEDUP_REMOVED lines=12> */
.L_x_181:
[----:B------:R-:W-:Y:S05]  /*9230*/  BSYNC B1 ;  /* 0x0000000000017941 */ /* 0x000fea0003800000 */
.L_x_180:
        /* <DEDUP_REMOVED lines=12> */
.L_x_183:
[----:B------:R-:W-:Y:S05]  /*9300*/  BSYNC B1 ;  /* 0x0000000000017941 */ /* 0x000fea0003800000 */
.L_x_182:
        /* <DEDUP_REMOVED lines=12> */
.L_x_185:
[----:B------:R-:W-:Y:S05]  /*93d0*/  BSYNC B1 ;  /* 0x0000000000017941 */ /* 0x000fea0003800000 */
.L_x_184:
[----:B-----5:R-:W-:Y:S01]  /*93e0*/  LOP3.LUT R32, R32, 0xff, RZ, 0xc0, !PT ;  /* 0x000000ff20207812 */ /* 0x020fe200078ec0ff */
[----:B------:R-:W-:Y:S01]  /*93f0*/  BSSY B1, `(.L_x_186) ;  /* 0x000000b000017945 */ /* 0x000fe20003800000 */
[----:B------:R-:W-:Y:S02]  /*9400*/  ISETP.LT.OR P4, PT, R35, 0x99, !P0 ;  /* 0x000000992300780c */ /* 0x000fe40004781670 */
[----:B------:R-:W-:-:S05]  /*9410*/  F2FP.F16.E4M3.UNPACK_B R32, R32 ;  /* 0x00000020ff20723e */ /* 0x000fca00020006ff */
[----:B------:R-:W-:-:S05]  /*9420*/  HADD2.F32 R32, -RZ, R32.H0_H0 ;  /* 0x20000020ff207230 */ /* 0x000fca0000004100 */
[----:B------:R-:W-:-:S04]  /*9430*/  FMUL R32, R32, UR21 ;  /* 0x0000001520207c20 */ /* 0x000fc80008400000 */
[----:B------:R-:W-:Y:S01]  /*9440*/  FFMA R32, R23, UR20, R32 ;  /* 0x0000001417207c23 */ /* 0x000fe20008000020 */
[----:B------:R-:W-:-:S04]  /*9450*/  PRMT R23, RZ, 0x7610, R23 ;  /* 0x00007610ff177816 */ /* 0x000fc80000000017 */
[----:B-1----:R-:W-:-:S05]  /*9460*/  F2FP.SATFINITE.E4M3.F32.PACK_AB_MERGE_C R33, RZ, R32, RZ ;  /* 0x00000020ff21723e */ /* 0x002fca00048070ff */
[----:B------:R1:W-:Y:S01]  /*9470*/  @!P3 STG.E.U8 desc[UR18][R26.64+0x91], R33 ;  /* 0x000091211a00b986 */ /* 0x0003e2000c101112 */
[----:B------:R-:W-:Y:S05]  /*9480*/  @P4 BRA `(.L_x_187) ;  /* 0x0000000000044947 */ /* 0x000fea0003800000 */
[----:B------:R0:W5:Y:S02]  /*9490*/  LDG.E.U8 R23, desc[UR18][R28.64+0x98] ;  /* 0x000098121c177981 */ /* 0x000164000c1e1100 */
.L_x_187:
[----:B------:R-:W-:Y:S05]  /*94a0*/  BSYNC B1 ;  /* 0x0000000000017941 */ /* 0x000fea0003800000 */
.L_x_186:
        /* <DEDUP_REMOVED lines=8> */
[----:B------:R-:W-:-:S05]  /*9530*/  F2FP.SATFINITE.E4M3.F32.PACK_AB_MERGE_C R23, RZ, R23, RZ ;  /* 0x00000017ff17723e */ /* 0x000fca00048070ff */
[----:B------:R0:W-:Y:S01]  /*9540*/  @!P4 STG.E.U8 desc[UR18][R24.64+0x98], R23 ;  /* 0x000098171800c986 */ /* 0x0001e2000c101112 */
[----:B------:R-:W-:Y:S05]  /*9550*/  @P3 BRA `(.L_x_189) ;  /* 0x0000000000043947 */ /* 0x000fea0003800000 */
[----:B------:R0:W5:Y:S02]  /*9560*/  LDG.E.U8 R22, desc[UR18][R28.64+0x99] ;  /* 0x000099121c167981 */ /* 0x000164000c1e1100 */
.L_x_189:
[----:B------:R-:W-:Y:S05]  /*9570*/  BSYNC B1 ;  /* 0x0000000000017941 */ /* 0x000fea0003800000 */
.L_x_188:
        /* <DEDUP_REMOVED lines=8> */
[----:B0-----:R-:W-:-:S05]  /*9600*/  F2FP.SATFINITE.E4M3.F32.PACK_AB_MERGE_C R23, RZ, R22, RZ ;  /* 0x00000016ff17723e */ /* 0x001fca00048070ff */
[----:B------:R0:W-:Y:S01]  /*9610*/  @!P3 STG.E.U8 desc[UR18][R24.64+0x99], R23 ;  /* 0x000099171800b986 */ /* 0x0001e2000c101112 */
[----:B------:R-:W-:Y:S05]  /*9620*/  @P4 BRA `(.L_x_191) ;  /* 0x0000000000044947 */ /* 0x000fea0003800000 */
[----:B------:R0:W5:Y:S02]  /*9630*/  LDG.E.U8 R21, desc[UR18][R30.64+0x98] ;  /* 0x000098121e157981 */ /* 0x000164000c1e1100 */
.L_x_191:
[----:B------:R-:W-:Y:S05]  /*9640*/  BSYNC B1 ;  /* 0x0000000000017941 */ /* 0x000fea0003800000 */
.L_x_190:
        /* <DEDUP_REMOVED lines=12> */
.L_x_193:
[----:B------:R-:W-:Y:S05]  /*9710*/  BSYNC B1 ;  /* 0x0000000000017941 */ /* 0x000fea0003800000 */
.L_x_192:
        /* <DEDUP_REMOVED lines=12> */
.L_x_195:
[----:B------:R-:W-:Y:S05]  /*97e0*/  BSYNC B1 ;  /* 0x0000000000017941 */ /* 0x000fea0003800000 */
.L_x_194:
        /* <DEDUP_REMOVED lines=12> */
.L_x_197:
[----:B------:R-:W-:Y:S05]  /*98b0*/  BSYNC B1 ;  /* 0x0000000000017941 */ /* 0x000fea0003800000 */
.L_x_196:
        /* <DEDUP_REMOVED lines=12> */
.L_x_199:
[----:B------:R-:W-:Y:S05]  /*9980*/  BSYNC B1 ;  /* 0x0000000000017941 */ /* 0x000fea0003800000 */
.L_x_198:
        /* <DEDUP_REMOVED lines=12> */
.L_x_201:
[----:B------:R-:W-:Y:S05]  /*9a50*/  BSYNC B1 ;  /* 0x0000000000017941 */ /* 0x000fea0003800000 */
.L_x_200:
        /* <DEDUP_REMOVED lines=12> */
.L_x_203:
[----:B------:R-:W-:Y:S05]  /*9b20*/  BSYNC B1 ;  /* 0x0000000000017941 */ /* 0x000fea0003800000 */
.L_x_202:
        /* <DEDUP_REMOVED lines=12> */
.L_x_205:
[----:B------:R-:W-:Y:S05]  /*9bf0*/  BSYNC B1 ;  /* 0x0000000000017941 */ /* 0x000fea0003800000 */
.L_x_204:
        /* <DEDUP_REMOVED lines=12> */
.L_x_207:
[----:B------:R-:W-:Y:S05]  /*9cc0*/  BSYNC B1 ;  /* 0x0000000000017941 */ /* 0x000fea0003800000 */
.L_x_206:
        /* <DEDUP_REMOVED lines=12> */
.L_x_209:
[----:B------:R-:W-:Y:S05]  /*9d90*/  BSYNC B1 ;  /* 0x0000000000017941 */ /* 0x000fea0003800000 */
.L_x_208:
        /* <DEDUP_REMOVED lines=12> */
.L_x_211:
[----:B------:R-:W-:Y:S05]  /*9e60*/  BSYNC B1 ;  /* 0x0000000000017941 */ /* 0x000fea0003800000 */
.L_x_210:
        /* <DEDUP_REMOVED lines=12> */
.L_x_213:
[----:B------:R-:W-:Y:S05]  /*9f30*/  BSYNC B1 ;  /* 0x0000000000017941 */ /* 0x000fea0003800000 */
.L_x_212:
        /* <DEDUP_REMOVED lines=12> */
.L_x_215:
[----:B------:R-:W-:Y:S05]  /*a000*/  BSYNC B1 ;  /* 0x0000000000017941 */ /* 0x000fea0003800000 */
.L_x_214:
        /* <DEDUP_REMOVED lines=12> */
.L_x_217:
[----:B------:R-:W-:Y:S05]  /*a0d0*/  BSYNC B1 ;  /* 0x0000000000017941 */ /* 0x000fea0003800000 */
.L_x_216:
        /* <DEDUP_REMOVED lines=12> */
.L_x_219:
[----:B------:R-:W-:Y:S05]  /*a1a0*/  BSYNC B1 ;  /* 0x0000000000017941 */ /* 0x000fea0003800000 */
.L_x_218:
        /* <DEDUP_REMOVED lines=12> */
.L_x_221:
[----:B------:R-:W-:Y:S05]  /*a270*/  BSYNC B1 ;  /* 0x0000000000017941 */ /* 0x000fea0003800000 */
.L_x_220:
        /* <DEDUP_REMOVED lines=12> */
.L_x_223:
[----:B------:R-:W-:Y:S05]  /*a340*/  BSYNC B1 ;  /* 0x0000000000017941 */ /* 0x000fea0003800000 */
.L_x_222:
        /* <DEDUP_REMOVED lines=12> */
.L_x_225:
[----:B------:R-:W-:Y:S05]  /*a410*/  BSYNC B1 ;  /* 0x0000000000017941 */ /* 0x000fea0003800000 */
.L_x_224:
        /* <DEDUP_REMOVED lines=12> */
.L_x_227:
[----:B------:R-:W-:Y:S05]  /*a4e0*/  BSYNC B1 ;  /* 0x0000000000017941 */ /* 0x000fea0003800000 */
.L_x_226:
        /* <DEDUP_REMOVED lines=12> */
.L_x_229:
[----:B------:R-:W-:Y:S05]  /*a5b0*/  BSYNC B1 ;  /* 0x0000000000017941 */ /* 0x000fea0003800000 */
.L_x_228:
[----:B-----5:R-:W-:Y:S01]  /*a5c0*/  LOP3.LUT R2, R2, 0xff, RZ, 0xc0, !PT ;  /* 0x000000ff02027812 */ /* 0x020fe200078ec0ff */
[----:B------:R-:W-:Y:S01]  /*a5d0*/  BSSY B1, `(.L_x_230) ;  /* 0x000000b000017945 */ /* 0x000fe20003800000 */
[----:B------:R-:W-:Y:S02]  /*a5e0*/  ISETP.LT.OR P4, PT, R35, 0xc1, !P1 ;  /* 0x000000c12300780c */ /* 0x000fe40004f81670 */
[----:B------:R-:W-:-:S05]  /*a5f0*/  F2FP.F16.E4M3.UNPACK_B R2, R2 ;  /* 0x00000002ff02723e */ /* 0x000fca00020006ff */
[----:B------:R-:W-:-:S05]  /*a600*/  HADD2.F32 R2, -RZ, R2.H0_H0 ;  /* 0x20000002ff027230 */ /* 0x000fca0000004100 */
[----:B0-----:R-:W-:-:S04]  /*a610*/  FMUL R3, R2, UR21 ;  /* 0x0000001502037c20 */ /* 0x001fc80008400000 */
[----:B------:R-:W-:Y:S01]  /*a620*/  FFMA R3, R0, UR20, R3 ;  /* 0x0000001400037c23 */ /* 0x000fe20008000003 */
[----:B------:R-:W-:-:S04]  /*a630*/  PRMT R0, RZ, 0x7610, R0 ;  /* 0x00007610ff007816 */ /* 0x000fc80000000000 */
[----:B------:R-:W-:-:S05]  /*a640*/  F2FP.SATFINITE.E4M3.F32.PACK_AB_MERGE_C R3, RZ, R3, RZ ;  /* 0x00000003ff03723e */ /* 0x000fca00048070ff */
[----:B------:R0:W-:Y:S01]  /*a650*/  @!P3 STG.E.U8 desc[UR18][R24.64+0xc1], R3 ;  /* 0x0000c1031800b986 */ /* 0x0001e2000c101112 */
[----:B------:R-:W-:Y:S05]  /*a660*/  @P4 BRA `(.L_x_231) ;  /* 0x0000000000044947 */ /* 0x000fea0003800000 */
[----:B------:R0:W5:Y:S02]  /*a670*/  LDG.E.U8 R0, desc[UR18][R30.64+0xc0] ;  /* 0x0000c0121e007981 */ /* 0x000164000c1e1100 */
.L_x_231:
[----:B------:R-:W-:Y:S05]  /*a680*/  BSYNC B1 ;  /* 0x0000000000017941 */ /* 0x000fea0003800000 */
.L_x_230:
[----:B------:R-:W2:Y:S01]  /*a690*/  LDL.LU R2, [R1] ;  /* 0x0000000001027983 */ /* 0x000ea20000300800 */
[----:B-----5:R-:W-:Y:S01]  /*a6a0*/  LOP3.LUT R0, R0, 0xff, RZ, 0xc0, !PT ;  /* 0x000000ff00007812 */ /* 0x020fe200078ec0ff */
[----:B------:R-:W-:Y:S01]  /*a6b0*/  BSSY B1, `(.L_x_232) ;  /* 0x000000b000017945 */ /* 0x000fe20003800000 */
[----:B------:R-:W-:Y:S02]  /*a6c0*/  ISETP.LT.OR P3, PT, R35, 0xc2, !P1 ;  /* 0x000000c22300780c */ /* 0x000fe40004f61670 */
[----:B------:R-:W-:-:S05]  /*a6d0*/  F2FP.F16.E4M3.UNPACK_B R0, R0 ;  /* 0x00000000ff00723e */ /* 0x000fca00020006ff */
[----:B------:R-:W-:-:S05]  /*a6e0*/  HADD2.F32 R0, -RZ, R0.H0_H0 ;  /* 0x20000000ff007230 */ /* 0x000fca0000004100 */
[----:B------:R-:W-:-:S04]  /*a6f0*/  FMUL R0, R0, UR21 ;  /* 0x0000001500007c20 */ /* 0x000fc80008400000 */
[----:B--2---:R-:W-:-:S05]  /*a700*/  FFMA R0, R2, UR20, R0 ;  /* 0x0000001402007c23 */ /* 0x004fca0008000000 */
[----:B0-----:R-:W-:Y:S02]  /*a710*/  F2FP.SATFINITE.E4M3.F32.PACK_AB_MERGE_C R3, RZ, R0, RZ ;  /* 0x00000000ff03723e */ /* 0x001fe400048070ff */
[----:B------:R-:W-:-:S03]  /*a720*/  PRMT R0, RZ, 0x7610, R0 ;  /* 0x00007610ff007816 */ /* 0x000fc60000000000 */
[----:B------:R0:W-:Y:S01]  /*a730*/  @!P4 STG.E.U8 desc[UR18][R26.64+0xc0], R3 ;  /* 0x0000c0031a00c986 */ /* 0x0001e2000c101112 */
[----:B------:R-:W-:Y:S05]  /*a740*/  @P3 BRA `(.L_x_233) ;  /* 0x0000000000043947 */ /* 0x000fea0003800000 */
[----:B------:R2:W5:Y:S02]  /*a750*/  LDG.E.U8 R0, desc[UR18][R30.64+0xc1] ;  /* 0x0000c1121e007981 */ /* 0x000564000c1e1100 */
.L_x_233:
[----:B------:R-:W-:Y:S05]  /*a760*/  BSYNC B1 ;  /* 0x0000000000017941 */ /* 0x000fea0003800000 */
.L_x_232:
[----:B------:R-:W3:Y:S01]  /*a770*/  LDL.LU R2, [R1+0x4] ;  /* 0x0000040001027983 */ /* 0x000ee20000300800 */
[----:B-----5:R-:W-:Y:S01]  /*a780*/  LOP3.LUT R0, R0, 0xff, RZ, 0xc0, !PT ;  /* 0x000000ff00007812 */ /* 0x020fe200078ec0ff */
[----:B------:R-:W-:Y:S01]  /*a790*/  BSSY B1, `(.L_x_234) ;  /* 0x000000b000017945 */ /* 0x000fe20003800000 */
[----:B------:R-:W-:Y:S02]  /*a7a0*/  ISETP.LT.OR P4, PT, R35, 0xc9, !P0 ;  /* 0x000000c92300780c */ /* 0x000fe40004781670 */
[----:B------:R-:W-:-:S05]  /*a7b0*/  F2FP.F16.E4M3.UNPACK_B R0, R0 ;  /* 0x00000000ff00723e */ /* 0x000fca00020006ff */
[----:B------:R-:W-:-:S05]  /*a7c0*/  HADD2.F32 R0, -RZ, R0.H0_H0 ;  /* 0x20000000ff007230 */ /* 0x000fca0000004100 */
[----:B------:R-:W-:-:S04]  /*a7d0*/  FMUL R0, R0, UR21 ;  /* 0x0000001500007c20 */ /* 0x000fc80008400000 */
[----:B---3--:R-:W-:-:S05]  /*a7e0*/  FFMA R0, R2, UR20, R0 ;  /* 0x0000001402007c23 */ /* 0x008fca0008000000 */
[----:B0-----:R-:W-:Y:S02]  /*a7f0*/  F2FP.SATFINITE.E4M3.F32.PACK_AB_MERGE_C R3, RZ, R0, RZ ;  /* 0x00000000ff03723e */ /* 0x001fe400048070ff */
[----:B------:R-:W-:-:S03]  /*a800*/  PRMT R0, RZ, 0x7610, R0 ;  /* 0x00007610ff007816 */ /* 0x000fc60000000000 */
[----:B------:R0:W-:Y:S01]  /*a810*/  @!P3 STG.E.U8 desc[UR18][R26.64+0xc1], R3 ;  /* 0x0000c1031a00b986 */ /* 0x0001e2000c101112 */
[----:B------:R-:W-:Y:S05]  /*a820*/  @P4 BRA `(.L_x_235) ;  /* 0x0000000000044947 */ /* 0x000fea0003800000 */
[----:B------:R3:W5:Y:S02]  /*a830*/  LDG.E.U8 R0, desc[UR18][R28.64+0xc8] ;  /* 0x0000c8121c007981 */ /* 0x000764000c1e1100 */
.L_x_235:
[----:B------:R-:W-:Y:S05]  /*a840*/  BSYNC B1 ;  /* 0x0000000000017941 */ /* 0x000fea0003800000 */
.L_x_234:
[----:B------:R-:W2:Y:S01]  /*a850*/  LDL.LU R2, [R1+0x8] ;  /* 0x0000080001027983 */ /* 0x000ea20000300800 */
        /* <DEDUP_REMOVED lines=12> */
.L_x_237:
[----:B------:R-:W-:Y:S05]  /*a920*/  BSYNC B1 ;  /* 0x0000000000017941 */ /* 0x000fea0003800000 */
.L_x_236:
        /* <DEDUP_REMOVED lines=13> */
.L_x_239:
[----:B------:R-:W-:Y:S05]  /*aa00*/  BSYNC B1 ;  /* 0x0000000000017941 */ /* 0x000fea0003800000 */
.L_x_238:
        /* <DEDUP_REMOVED lines=13> */
.L_x_241:
[----:B------:R-:W-:Y:S05]  /*aae0*/  BSYNC B1 ;  /* 0x0000000000017941 */ /* 0x000fea0003800000 */
.L_x_240:
        /* <DEDUP_REMOVED lines=13> */
.L_x_243:
[----:B------:R-:W-:Y:S05]  /*abc0*/  BSYNC B1 ;  /* 0x0000000000017941 */ /* 0x000fea0003800000 */
.L_x_242:
        /* <DEDUP_REMOVED lines=13> */
.L_x_245:
[----:B------:R-:W-:Y:S05]  /*aca0*/  BSYNC B1 ;  /* 0x0000000000017941 */ /* 0x000fea0003800000 */
.L_x_244:
        /* <DEDUP_REMOVED lines=13> */
.L_x_247:
[----:B------:R-:W-:Y:S05]  /*ad80*/  BSYNC B1 ;  /* 0x0000000000017941 */ /* 0x000fea0003800000 */
.L_x_246:
        /* <DEDUP_REMOVED lines=13> */
.L_x_249:
[----:B------:R-:W-:Y:S05]  /*ae60*/  BSYNC B1 ;  /* 0x0000000000017941 */ /* 0x000fea0003800000 */
.L_x_248:
        /* <DEDUP_REMOVED lines=13> */
.L_x_251:
[----:B------:R-:W-:Y:S05]  /*af40*/  BSYNC B1 ;  /* 0x0000000000017941 */ /* 0x000fea0003800000 */
.L_x_250:
        /* <DEDUP_REMOVED lines=13> */
.L_x_253:
[----:B------:R-:W-:Y:S05]  /*b020*/  BSYNC B1 ;  /* 0x0000000000017941 */ /* 0x000fea0003800000 */
.L_x_252:
        /* <DEDUP_REMOVED lines=13> */
.L_x_255:
[----:B------:R-:W-:Y:S05]  /*b100*/  BSYNC B1 ;  /* 0x0000000000017941 */ /* 0x000fea0003800000 */
.L_x_254:
        /* <DEDUP_REMOVED lines=13> */
.L_x_257:
[----:B------:R-:W-:Y:S05]  /*b1e0*/  BSYNC B1 ;  /* 0x0000000000017941 */ /* 0x000fea0003800000 */
.L_x_256:
        /* <DEDUP_REMOVED lines=13> */
.L_x_259:
[----:B------:R-:W-:Y:S05]  /*b2c0*/  BSYNC B1 ;  /* 0x0000000000017941 */ /* 0x000fea0003800000 */
.L_x_258:
        /* <DEDUP_REMOVED lines=13> */
.L_x_261:
[----:B------:R-:W-:Y:S05]  /*b3a0*/  BSYNC B1 ;  /* 0x0000000000017941 */ /* 0x000fea0003800000 */
.L_x_260:
        /* <DEDUP_REMOVED lines=13> */
.L_x_263:
[----:B------:R-:W-:Y:S05]  /*b480*/  BSYNC B1 ;  /* 0x0000000000017941 */ /* 0x000fea0003800000 */
.L_x_262:
        /* <DEDUP_REMOVED lines=13> */
.L_x_265:
[----:B------:R-:W-:Y:S05]  /*b560*/  BSYNC B1 ;  /* 0x0000000000017941 */ /* 0x000fea0003800000 */
.L_x_264:
        /* <DEDUP_REMOVED lines=13> */
.L_x_267:
[----:B------:R-:W-:Y:S05]  /*b640*/  BSYNC B1 ;  /* 0x0000000000017941 */ /* 0x000fea0003800000 */
.L_x_266:
        /* <DEDUP_REMOVED lines=13> */
.L_x_269:
[----:B------:R-:W-:Y:S05]  /*b720*/  BSYNC B1 ;  /* 0x0000000000017941 */ /* 0x000fea0003800000 */
.L_x_268:
        /* <DEDUP_REMOVED lines=13> */
.L_x_271:
[----:B------:R-:W-:Y:S05]  /*b800*/  BSYNC B1 ;  /* 0x0000000000017941 */ /* 0x000fea0003800000 */
.L_x_270:
        /* <DEDUP_REMOVED lines=13> */
.L_x_273:
[----:B------:R-:W-:Y:S05]  /*b8e0*/  BSYNC B1 ;  /* 0x0000000000017941 */ /* 0x000fea0003800000 */
.L_x_272:
        /* <DEDUP_REMOVED lines=13> */
.L_x_275:
[----:B------:R-:W-:Y:S05]  /*b9c0*/  BSYNC B1 ;  /* 0x0000000000017941 */ /* 0x000fea0003800000 */
.L_x_274:
        /* <DEDUP_REMOVED lines=13> */
.L_x_277:
[----:B------:R-:W-:Y:S05]  /*baa0*/  BSYNC B1 ;  /* 0x0000000000017941 */ /* 0x000fea0003800000 */
.L_x_276:
        /* <DEDUP_REMOVED lines=13> */
.L_x_279:
[----:B------:R-:W-:Y:S05]  /*bb80*/  BSYNC B1 ;  /* 0x0000000000017941 */ /* 0x000fea0003800000 */
.L_x_278:
        /* <DEDUP_REMOVED lines=13> */
.L_x_281:
[----:B------:R-:W-:Y:S05]  /*bc60*/  BSYNC B1 ;  /* 0x0000000000017941 */ /* 0x000fea0003800000 */
.L_x_280:
        /* <DEDUP_REMOVED lines=13> */
.L_x_283:
[----:B------:R-:W-:Y:S05]  /*bd40*/  BSYNC B1 ;  /* 0x0000000000017941 */ /* 0x000fea0003800000 */
.L_x_282:
        /* <DEDUP_REMOVED lines=13> */
.L_x_285:
[----:B------:R-:W-:Y:S05]  /*be20*/  BSYNC B1 ;  /* 0x0000000000017941 */ /* 0x000fea0003800000 */
.L_x_284:
        /* <DEDUP_REMOVED lines=13> */
.L_x_287:
[----:B------:R-:W-:Y:S05]  /*bf00*/  BSYNC B1 ;  /* 0x0000000000017941 */ /* 0x000fea0003800000 */
.L_x_286:
        /* <DEDUP_REMOVED lines=13> */
.L_x_289:
[----:B------:R-:W-:Y:S05]  /*bfe0*/  BSYNC B1 ;  /* 0x0000000000017941 */ /* 0x000fea0003800000 */
.L_x_288:
[----:B------:R-:W-:Y:S05]  /*bff0*/  @P1 BRA `(.L_x_290) ;  /* 0x0000002000a41947 */ /* 0x000fea0003800000 */
[----:B------:R-:W2:Y:S01]  /*c000*/  LDL.LU R2, [R1+0x74] ;  /* 0x0000740001027983 */ /* 0x000ea20000300800 */
[----:B-----5:R-:W-:-:S04]  /*c010*/  LOP3.LUT R0, R0, 0xff, RZ, 0xc0, !PT ;  /* 0x000000ff00007812 */ /* 0x020fc800078ec0ff */
[----:B------:R-:W-:-:S05]  /*c020*/  F2FP.F16.E4M3.UNPACK_B R0, R0 ;  /* 0x00000000ff00723e */ /* 0x000fca00020006ff */
[----:B------:R-:W-:-:S05]  /*c030*/  HADD2.F32 R0, -RZ, R0.H0_H0 ;  /* 0x20000000ff007230 */ /* 0x000fca0000004100 */
[----:B------:R-:W-:-:S04]  /*c040*/  FMUL R0, R0, UR21 ;  /* 0x0000001500007c20 */ /* 0x000fc80008400000 */
[----:B--2---:R-:W-:-:S05]  /*c050*/  FFMA R0, R2, UR20, R0 ;  /* 0x0000001402007c23 */ /* 0x004fca0008000000 */
[----:B0-----:R-:W-:-:S05]  /*c060*/  F2FP.SATFINITE.E4M3.F32.PACK_AB_MERGE_C R3, RZ, R0, RZ ;  /* 0x00000000ff03723e */ /* 0x001fca00048070ff */
[----:B------:R0:W-:Y:S01]  /*c070*/  STG.E.U8 desc[UR18][R26.64+0xf9], R3 ;  /* 0x0000f9031a007986 */ /* 0x0001e2000c101112 */
[----:B------:R-:W-:Y:S05]  /*c080*/  BRA `(.L_x_290) ;  /* 0x0000002000807947 */ /* 0x000fea0003800000 */
.L_x_33:
[----:B------:R-:W-:Y:S01]  /*c090*/  ISETP.GE.AND P1, PT, R38, 0x1, PT ;  /* 0x000000012600780c */ /* 0x000fe20003f26270 */
[----:B------:R-:W-:Y:S01]  /*c0a0*/  FMUL R226, R226, UR20 ;  /* 0x00000014e2e27c20 */ /* 0x000fe20008400000 */
[----:B------:R-:W2:Y:S01]  /*c0b0*/  LDL.LU R227, [R1+0x10] ;  /* 0x0000100001e37983 */ /* 0x000ea20000300800 */
[----:B------:R-:W-:Y:S01]  /*c0c0*/  ISETP.GE.AND P0, PT, R38, 0x9, PT ;  /* 0x000000092600780c */ /* 0x000fe20003f06270 */
[----:B------:R-:W-:Y:S01]  /*c0d0*/  FMUL R225, R225, UR20 ;  /* 0x00000014e1e17c20 */ /* 0x000fe20008400000 */
[C---:B------:R-:W-:Y:S02]  /*c0e0*/  ISETP.LT.OR P4, PT, R35.reuse, 0x1, !P1 ;  /* 0x000000012300780c */ /* 0x040fe40004f81670 */
[C---:B------:R-:W-:Y:S02]  /*c0f0*/  ISETP.LT.OR P5, PT, R35.reuse, 0x2, !P1 ;  /* 0x000000022300780c */ /* 0x040fe40004fa1670 */
[----:B------:R-:W-:Y:S02]  /*c100*/  F2FP.SATFINITE.E4M3.F32.PACK_AB_MERGE_C R29, RZ, R226, RZ ;  /* 0x000000e2ff1d723e */ /* 0x000fe400048070ff */
[C---:B------:R-:W-:Y:S01]  /*c110*/  ISETP.LT.OR P3, PT, R35.reuse, 0x1, !P0 ;  /* 0x000000012300780c */ /* 0x040fe20004761670 */
[----:B------:R-:W-:Y:S01]  /*c120*/  FMUL R224, R224, UR20 ;  /* 0x00000014e0e07c20 */ /* 0x000fe20008400000 */
[----:B------:R-:W-:Y:S01]  /*c130*/  ISETP.LT.OR P6, PT, R35, 0xa, !P1 ;  /* 0x0000000a2300780c */ /* 0x000fe20004fc1670 */
[----:B------:R-:W-:Y:S01]  /*c140*/  FMUL R223, R223, UR20 ;  /* 0x00000014dfdf7c20 */ /* 0x000fe20008400000 */
[----:B------:R-:W-:Y:S01]  /*c150*/  F2FP.SATFINITE.E4M3.F32.PACK_AB_MERGE_C R225, RZ, R225, RZ ;  /* 0x000000e1ffe1723e */ /* 0x000fe200048070ff */
[----:B------:R-:W-:Y:S01]  /*c160*/  FMUL R221, R221, UR20 ;  /* 0x00000014dddd7c20 */ /* 0x000fe20008400000 */
[----:B------:R-:W-:Y:S01]  /*c170*/  FMUL R222, R222, UR20 ;  /* 0x00000014dede7c20 */ /* 0x000fe20008400000 */
[----:B------:R0:W-:Y:S01]  /*c180*/  @!P4 STG.E.U8 desc[UR18][R24.64], R29 ;  /* 0x0000001d1800c986 */ /* 0x0001e2000c101112 */
[----:B------:R-:W-:-:S02]  /*c190*/  ISETP.LT.OR P4, PT, R35, 0x2, !P0 ;  /* 0x000000022300780c */ /* 0x000fc40004781670 */
[----:B------:R-:W-:Y:S01]  /*c1a0*/  F2FP.SATFINITE.E4M3.F32.PACK_AB_MERGE_C R31, RZ, R224, RZ ;  /* 0x000000e0ff1f723e */ /* 0x000fe200048070ff */
[----:B------:R1:W-:Y:S01]  /*c1b0*/  @!P5 STG.E.U8 desc[UR18][R24.64+0x1], R225 ;  /* 0x000001e11800d986 */ /* 0x0003e2000c101112 */
[C---:B------:R-:W-:Y:S02]  /*c1c0*/  ISETP.LT.OR P5, PT, R35.reuse, 0x9, !P1 ;  /* 0x000000092300780c */ /* 0x040fe40004fa1670 */
[----:B------:R-:W-:Y:S01]  /*c1d0*/  F2FP.SATFINITE.E4M3.F32.PACK_AB_MERGE_C R223, RZ, R223, RZ ;  /* 0x000000dfffdf723e */ /* 0x000fe200048070ff */
[----:B------:R-:W-:Y:S01]  /*c1e0*/  FMUL R220, R220, UR20 ;  /* 0x00000014dcdc7c20 */ /* 0x000fe20008400000 */
[----:B------:R-:W-:Y:S01]  /*c1f0*/  F2FP.SATFINITE.E4M3.F32.PACK_AB_MERGE_C R221, RZ, R221, RZ ;  /* 0x000000ddffdd723e */ /* 0x000fe200048070ff */
[----:B------:R-:W-:Y:S01]  /*c200*/  @!P3 STG.E.U8 desc[UR18][R26.64], R31 ;  /* 0x0000001f1a00b986 */ /* 0x000fe2000c101112 */
[----:B------:R-:W-:-:S03]  /*c210*/  ISETP.LT.OR P3, PT, R35, 0x9, !P0 ;  /* 0x000000092300780c */ /* 0x000fc60004761670 */
[----:B------:R-:W-:Y:S01]  /*c220*/  @!P4 STG.E.U8 desc[UR18][R26.64+0x1], R223 ;  /* 0x000001df1a00c986 */ /* 0x000fe2000c101112 */
[----:B------:R-:W-:-:S03]  /*c230*/  ISETP.LT.OR P4, PT, R35, 0xa, !P0 ;  /* 0x0000000a2300780c */ /* 0x000fc60004781670 */
[----:B------:R-:W-:Y:S01]  /*c240*/  @!P6 STG.E.U8 desc[UR18][R24.64+0x9], R221 ;  /* 0x000009dd1800e986 */ /* 0x000fe2000c101112 */
[----:B------:R-:W-:Y:S01]  /*c250*/  ISETP.LT.OR P6, PT, R35, 0x12, !P1 ;  /* 0x000000122300780c */ /* 0x000fe20004fc1670 */
[----:B------:R-:W-:Y:S01]  /*c260*/  FMUL R219, R219, UR20 ;  /* 0x00000014dbdb7c20 */ /* 0x000fe20008400000 */
[----:B0-----:R-:W-:Y:S01]  /*c270*/  F2FP.SATFINITE.E4M3.F32.PACK_AB_MERGE_C R29, RZ, R222, RZ ;  /* 0x000000deff1d723e */ /* 0x001fe200048070ff */
[----:B------:R-:W-:Y:S01]  /*c280*/  FMUL R217, R217, UR20 ;  /* 0x00000014d9d97c20 */ /* 0x000fe20008400000 */
[----:B------:R-:W3:Y:S01]  /*c290*/  LDL.LU R226, [R1+0xc] ;  /* 0x00000c0001e27983 */ /* 0x000ee20000300800 */
[----:B------:R-:W-:Y:S02]  /*c2a0*/  F2FP.SATFINITE.E4M3.F32.PACK_AB_MERGE_C R33, RZ, R220, RZ ;  /* 0x000000dcff21723e */ /* 0x000fe400048070ff */
[----:B------:R-:W-:Y:S01]  /*c2b0*/  F2FP.SATFINITE.E4M3.F32.PACK_AB_MERGE_C R219, RZ, R219, RZ ;  /* 0x000000dbffdb723e */ /* 0x000fe200048070ff */
[----:B------:R0:W-:Y:S01]  /*c2c0*/  @!P5 STG.E.U8 desc[UR18][R24.64+0x8], R29 ;  /* 0x0000081d1800d986 */ /* 0x0001e2000c101112 */
[----:B------:R-:W-:-:S02]  /*c2d0*/  ISETP.LT.OR P5, PT, R35, 0x11, !P1 ;  /* 0x000000112300780c */ /* 0x000fc40004fa1670 */
[----:B------:R-:W-:Y:S01]  /*c2e0*/  F2FP.SATFINITE.E4M3.F32.PACK_AB_MERGE_C R217, RZ, R217, RZ ;  /* 0x000000d9ffd9723e */ /* 0x000fe200048070ff */
[----:B-1----:R-:W4:Y:S01]  /*c2f0*/  LDL.LU R225, [R1+0x8] ;  /* 0x0000080001e17983 */ /* 0x002f220000300800 */
[----:B------:R-:W-:-:S03]  /*c300*/  FMUL R218, R218, UR20 ;  /* 0x00000014dada7c20 */ /* 0x000fc60008400000 */
[----:B------:R-:W3:Y:S04]  /*c310*/  LDL.LU R224, [R1+0x4] ;  /* 0x0000040001e07983 */ /* 0x000ee80000300800 */
[----:B------:R-:W4:Y:S01]  /*c320*/  LDL.LU R222, [R1] ;  /* 0x0000000001de7983 */ /* 0x000f220000300800 */
[----:B0-----:R-:W-:Y:S01]  /*c330*/  F2FP.SATFINITE.E4M3.F32.PACK_AB_MERGE_C R29, RZ, R218, RZ ;  /* 0x000000daff1d723e */ /* 0x001fe200048070ff */
[----:B------:R-:W-:Y:S01]  /*c340*/  FMUL R216, R216, UR20 ;  /* 0x00000014d8d87c20 */ /* 0x000fe20008400000 */
[----:B------:R-:W-:Y:S01]  /*c350*/  FMUL R215, R215, UR20 ;  /* 0x00000014d7d77c20 */ /* 0x000fe20008400000 */
[----:B------:R0:W-:Y:S01]  /*c360*/  @!P3 STG.E.U8 desc[UR18][R26.64+0x8], R33 ;  /* 0x000008211a00b986 */ /* 0x0001e2000c101112 */
[----:B------:R-:W-:Y:S01]  /*c370*/  ISETP.LT.OR P3, PT, R35, 0x11, !P0 ;  /* 0x000000112300780c */ /* 0x000fe20004761670 */
[----:B------:R-:W-:Y:S01]  /*c380*/  FMUL R213, R213, UR20 ;  /* 0x00000014d5d57c20 */ /* 0x000fe20008400000 */
[----:B------:R-:W-:Y:S01]  /*c390*/  F2FP.SATFINITE.E4M3.F32.PACK_AB_MERGE_C R31, RZ, R216, RZ ;  /* 0x000000d8ff1f723e */ /* 0x000fe200048070ff */
[----:B------:R-:W-:Y:S01]  /*c3a0*/  @!P4 STG.E.U8 desc[UR18][R26.64+0x9], R219 ;  /* 0x000009db1a00c986 */ /* 0x000fe2000c101112 */
[C---:B------:R-:W-:Y:S01]  /*c3b0*/  ISETP.LT.OR P4, PT, R35.reuse, 0x12, !P0 ;  /* 0x000000122300780c */ /* 0x040fe20004781670 */
[----:B------:R-:W-:Y:S01]  /*c3c0*/  FMUL R214, R214, UR20 ;  /* 0x00000014d6d67c20 */ /* 0x000fe20008400000 */
[----:B------:R-:W-:Y:S01]  /*c3d0*/  F2FP.SATFINITE.E4M3.F32.PACK_AB_MERGE_C R215, RZ, R215, RZ ;  /* 0x000000d7ffd7723e */ /* 0x000fe200048070ff */
[----:B------:R-:W-:Y:S01]  /*c3e0*/  @!P6 STG.E.U8 desc[UR18][R24.64+0x11], R217 ;  /* 0x000011d91800e986 */ /* 0x000fe2000c101112 */
[C---:B------:R-:W-:Y:S01]  /*c3f0*/  ISETP.LT.OR P6, PT, R35.reuse, 0x1a, !P1 ;  /* 0x0000001a2300780c */ /* 0x040fe20004fc1670 */
[----:B------:R-:W-:Y:S01]  /*c400*/  FMUL R212, R212, UR20 ;  /* 0x00000014d4d47c20 */ /* 0x000fe20008400000 */
[----:B------:R-:W-:Y:S01]  /*c410*/  F2FP.SATFINITE.E4M3.F32.PACK_AB_MERGE_C R213, RZ, R213, RZ ;  /* 0x000000d5ffd5723e */ /* 0x000fe200048070ff */
[----:B------:R1:W-:Y:S01]  /*c420*/  @!P5 STG.E.U8 desc[UR18][R24.64+0x10], R29 ;  /* 0x0000101d1800d986 */ /* 0x0003e2000c101112 */
[----:B------:R-:W-:Y:S01]  /*c430*/  ISETP.LT.OR P5, PT, R35, 0x19, !P1 ;  /* 0x000000192300780c */ /* 0x000fe20004fa1670 */
[----:B------:R-:W-:Y:S01]  /*c440*/  FMUL R211, R211, UR20 ;  /* 0x00000014d3d37c20 */ /* 0x000fe20008400000 */
[----:B------:R-:W-:Y:S01]  /*c450*/  FMUL R209, R209, UR20 ;  /* 0x00000014d1d17c20 */ /* 0x000fe20008400000 */
[----:B------:R1:W-:Y:S01]  /*c460*/  @!P3 STG.E.U8 desc[UR18][R26.64+0x10], R31 ;  /* 0x0000101f1a00b986 */ /* 0x0003e2000c101112 */
[C---:B------:R-:W-:Y:S01]  /*c470*/  ISETP.LT.OR P3, PT, R35.reuse, 0x19, !P0 ;  /* 0x000000192300780c */ /* 0x040fe20004761670 */
[----:B------:R-:W-:Y:S01]  /*c480*/  FMUL R210, R210, UR20 ;  /* 0x00000014d2d27c20 */ /* 0x000fe20008400000 */
[----:B0-----:R-:W-:Y:S01]  /*c490*/  F2FP.SATFINITE.E4M3.F32.PACK_AB_MERGE_C R33, RZ, R212, RZ ;  /* 0x000000d4ff21723e */ /* 0x001fe200048070ff */
[----:B------:R-:W-:Y:S01]  /*c4a0*/  @!P4 STG.E.U8 desc[UR18][R26.64+0x11], R215 ;  /* 0x000011d71a00c986 */ /* 0x000fe2000c101112 */
[C---:B------:R-:W-:Y:S01]  /*c4b0*/  ISETP.LT.OR P4, PT, R35.reuse, 0x1a, !P0 ;  /* 0x0000001a2300780c */ /* 0x040fe20004781670 */
[----:B------:R-:W-:Y:S01]  /*c4c0*/  FMUL R208, R208, UR20 ;  /* 0x00000014d0d07c20 */ /* 0x000fe20008400000 */
[----:B------:R-:W-:Y:S01]  /*c4d0*/  F2FP.SATFINITE.E4M3.F32.PACK_AB_MERGE_C R211, RZ, R211, RZ ;  /* 0x000000d3ffd3723e */ /* 0x000fe200048070ff */
[----:B------:R-:W-:Y:S01]  /*c4e0*/  @!P6 STG.E.U8 desc[UR18][R24.64+0x19], R213 ;  /* 0x000019d51800e986 */ /* 0x000fe2000c101112 */
[----:B------:R-:W-:Y:S01]  /*c4f0*/  ISETP.LT.OR P6, PT, R35, 0x22, !P1 ;  /* 0x000000222300780c */ /* 0x000fe20004fc1670 */
[----:B------:R-:W-:Y:S01]  /*c500*/  FMUL R207, R207, UR20 ;  /* 0x00000014cfcf7c20 */ /* 0x000fe20008400000 */
[----:B-1----:R-:W-:Y:S01]  /*c510*/  F2FP.SATFINITE.E4M3.F32.PACK_AB_MERGE_C R29, RZ, R214, RZ ;  /* 0x000000d6ff1d723e */ /* 0x002fe200048070ff */
[----:B------:R-:W-:Y:S01]  /*c520*/  FMUL R205, R205, UR20 ;  /* 0x00000014cdcd7c20 */ /* 0x000fe20008400000 */
[----:B------:R-:W-:Y:S01]  /*c530*/  F2FP.SATFINITE.E4M3.F32.PACK_AB_MERGE_C R209, RZ, R209, RZ ;  /* 0x000000d1ffd1723e */ /* 0x000fe200048070ff */
[----:B------:R-:W-:Y:S01]  /*c540*/  FMUL R206, R206, UR20 ;  /* 0x00000014cece7c20 */ /* 0x000fe20008400000 */
[----:B------:R-:W-:Y:S01]  /*c550*/  F2FP.SATFINITE.E4M3.F32.PACK_AB_MERGE_C R31, RZ, R208, RZ ;  /* 0x000000d0ff1f723e */ /* 0x000fe200048070ff */
[----:B------:R0:W-:Y:S01]  /*c560*/  @!P5 STG.E.U8 desc[UR18][R24.64+0x18], R29 ;  /* 0x0000181d1800d986 */ /* 0x0001e2000c101112 */
[C---:B------:R-:W-:Y:S01]  /*c570*/  ISETP.LT.OR P5, PT, R35.reuse, 0x21, !P1 ;  /* 0x000000212300780c */ /* 0x040fe20004fa1670 */
[----:B------:R-:W-:Y:S01]  /*c580*/  FMUL R204, R204, UR20 ;  /* 0x00000014cccc7c20 */ /* 0x000fe20008400000 */
[----:B------:R-:W-:Y:S01]  /*c590*/  F2FP.SATFINITE.E4M3.F32.PACK_AB_MERGE_C R207, RZ, R207, RZ ;  /* 0x000000cfffcf723e */ /* 0x000fe200048070ff */
[----:B------:R1:W-:Y:S01]  /*c5a0*/  @!P3 STG.E.U8 desc[UR18][R26.64+0x18], R33 ;  /* 0x000018211a00b986 */ /* 0x0003e2000c101112 */
[----:B------:R-:W-:Y:S01]  /*c5b0*/  ISETP.LT.OR P3, PT, R35, 0x21, !P0 ;  /* 0x000000212300780c */ /* 0x000fe20004761670 */
[----:B------:R-:W-:Y:S01]  /*c5c0*/  FMUL R203, R203, UR20 ;  /* 0x00000014cbcb7c20 */ /* 0x000fe20008400000 */
[----:B------:R-:W-:Y:S01]  /*c5d0*/  F2FP.SATFINITE.E4M3.F32.PACK_AB_MERGE_C R205, RZ, R205, RZ ;  /* 0x000000cdffcd723e */ /* 0x000fe200048070ff */
[----:B------:R-:W-:Y:S01]  /*c5e0*/  @!P4 STG.E.U8 desc[UR18][R26.64+0x19], R211 ;  /* 0x000019d31a00c986 */ /* 0x000fe2000c101112 */
[----:B------:R-:W-:Y:S01]  /*c5f0*/  ISETP.LT.OR P4, PT, R35, 0x22, !P0 ;  /* 0x000000222300780c */ /* 0x000fe20004781670 */
[----:B------:R-:W-:Y:S01]  /*c600*/  FMUL R201, R201, UR20 ;  /* 0x00000014c9c97c20 */ /* 0x000fe20008400000 */
[----:B------:R-:W-:Y:S01]  /*c610*/  F2FP.SATFINITE.E4M3.F32.PACK_AB_MERGE_C R203, RZ, R203, RZ ;  /* 0x000000cbffcb723e */ /* 0x000fe200048070ff */
[----:B------:R-:W-:Y:S01]  /*c620*/  @!P6 STG.E.U8 desc[UR18][R24.64+0x21], R209 ;  /* 0x000021d11800e986 */ /* 0x000fe2000c101112 */
[----:B------:R-:W-:Y:S01]  /*c630*/  ISETP.LT.OR P6, PT, R35, 0x2a, !P1 ;  /* 0x0000002a2300780c */ /* 0x000fe20004fc1670 */
[----:B------:R-:W-:Y:S01]  /*c640*/  FMUL R202, R202, UR20 ;  /* 0x00000014caca7c20 */ /* 0x000fe20008400000 */
[----:B0-----:R-:W-:Y:S01]  /*c650*/  F2FP.SATFINITE.E4M3.F32.PACK_AB_MERGE_C R29, RZ, R210, RZ ;  /* 0x000000d2ff1d723e */ /* 0x001fe200048070ff */
[----:B------:R-:W-:Y:S01]  /*c660*/  FMUL R200, R200, UR20 ;  /* 0x00000014c8c87c20 */ /* 0x000fe20008400000 */
[----:B-1----:R-:W-:Y:S01]  /*c670*/  F2FP.SATFINITE.E4M3.F32.PACK_AB_MERGE_C R33, RZ, R204, RZ ;  /* 0x000000ccff21723e */ /* 0x002fe200048070ff */
[----:B------:R-:W-:Y:S01]  /*c680*/  FMUL R199, R199, UR20 ;  /* 0x00000014c7c77c20 */ /* 0x000fe20008400000 */
[----:B------:R-:W-:Y:S01]  /*c690*/  F2FP.SATFINITE.E4M3.F32.PACK_AB_MERGE_C R201, RZ, R201, RZ ;  /* 0x000000c9ffc9723e */ /* 0x000fe200048070ff */
[----:B------:R0:W-:Y:S01]  /*c6a0*/  @!P5 STG.E.U8 desc[UR18][R24.64+0x20], R29 ;  /* 0x0000201d1800d986 */ /* 0x0001e2000c101112 */
[----:B------:R-:W-:Y:S01]  /*c6b0*/  ISETP.LT.OR P5, PT, R35, 0x29, !P1 ;  /* 0x000000292300780c */ /* 0x000fe20004fa1670 */
[----:B------:R-:W-:Y:S01]  /*c6c0*/  FMUL R197, R197, UR20 ;  /* 0x00000014c5c57c20 */ /* 0x000fe20008400000 */
[----:B------:R-:W-:Y:S01]  /*c6d0*/  F2FP.SATFINITE.E4M3.F32.PACK_AB_MERGE_C R199, RZ, R199, RZ ;  /* 0x000000c7ffc7723e */ /* 0x000fe200048070ff */
[----:B------:R1:W-:Y:S01]  /*c6e0*/  @!P3 STG.E.U8 desc[UR18][R26.64+0x20], R31 ;  /* 0x0000201f1a00b986 */ /* 0x0003e2000c101112 */
[C---:B------:R-:W-:Y:S01]  /*c6f0*/  ISETP.LT.OR P3, PT, R35.reuse, 0x29, !P0 ;  /* 0x000000292300780c */ /* 0x040fe20004761670 */
[----:B------:R-:W-:Y:S01]  /*c700*/  FMUL R198, R198, UR20 ;  /* 0x00000014c6c67c20 */ /* 0x000fe20008400000 */
[----:B------:R-:W-:Y:S01]  /*c710*/  F2FP.SATFINITE.E4M3.F32.PACK_AB_MERGE_C R197, RZ, R197, RZ ;  /* 0x000000c5ffc5723e */ /* 0x000fe200048070ff */
[----:B------:R-:W-:Y:S01]  /*c720*/  @!P4 STG.E.U8 desc[UR18][R26.64+0x21], R207 ;  /* 0x000021cf1a00c986 */ /* 0x000fe2000c101112 */
[----:B------:R-:W-:Y:S01]  /*c730*/  ISETP.LT.OR P4, PT, R35, 0x2a, !P0 ;  /* 0x0000002a2300780c */ /* 0x000fe20004781670 */
[----:B------:R-:W-:Y:S01]  /*c740*/  FMUL R196, R196, UR20 ;  /* 0x00000014c4c47c20 */ /* 0x000fe20008400000 */
[----:B------:R-:W-:Y:S01]  /*c750*/  FMUL R195, R195, UR20 ;  /* 0x00000014c3c37c20 */ /* 0x000fe20008400000 */
        /* <DEDUP_REMOVED lines=27> */
[----:B------:R-:W-:Y:S01]  /*c910*/  FMUL R186, R186, UR20 ;  /* 0x00000014baba7c20 */ /* 0x000fe20008400000 */
        /* <DEDUP_REMOVED lines=156> */
[----:B-----5:R-:W-:Y:S01]  /*d2e0*/  FMUL R0, R0, UR20 ;  /* 0x0000001400007c20 */ /* 0x020fe20008400000 */
[----:B-1----:R-:W-:Y:S01]  /*d2f0*/  F2FP.SATFINITE.E4M3.F32.PACK_AB_MERGE_C R33, RZ, R164, RZ ;  /* 0x000000a4ff21723e */ /* 0x002fe200048070ff */
        /* <DEDUP_REMOVED lines=9> */
[----:B------:R-:W-:Y:S01]  /*d390*/  FMUL R4, R4, UR20 ;  /* 0x0000001404047c20 */ /* 0x000fe20008400000 */
[----:B------:R-:W-:Y:S01]  /*d3a0*/  @!P4 STG.E.U8 desc[UR18][R26.64+0x71], R167 ;  /* 0x000071a71a00c986 */ /* 0x000fe2000c101112 */
[----:B------:R-:W-:-:S03]  /*d3b0*/  ISETP.LT.OR P4, PT, R35, 0x7a, !P0 ;  /* 0x0000007a2300780c */ /* 0x000fc60004781670 */
[----:B------:R-:W-:Y:S01]  /*d3c0*/  @!P6 STG.E.U8 desc[UR18][R24.64+0x79], R165 ;  /* 0x000079a51800e986 */ /* 0x000fe2000c101112 */
[----:B------:R-:W-:Y:S02]  /*d3d0*/  ISETP.LT.OR P6, PT, R35, 0x82, !P1 ;  /* 0x000000822300780c */ /* 0x000fe40004fc1670 */
[----:B0-----:R-:W-:Y:S01]  /*d3e0*/  F2FP.SATFINITE.E4M3.F32.PACK_AB_MERGE_C R29, RZ, R166, RZ ;  /* 0x000000a6ff1d723e */ /* 0x001fe200048070ff */
[----:B------:R-:W3:Y:S01]  /*d3f0*/  LDL.LU R220, [R1+0x14] ;  /* 0x0000140001dc7983 */ /* 0x000ee20000300800 */
[----:B-1----:R-:W-:-:S03]  /*d400*/  F2FP.SATFINITE.E4M3.F32.PACK_AB_MERGE_C R31, RZ, R160, RZ ;  /* 0x000000a0ff1f723e */ /* 0x002fc600048070ff */
[----:B------:R0:W-:Y:S01]  /*d410*/  @!P5 STG.E.U8 desc[UR18][R24.64+0x78], R29 ;  /* 0x0000781d1800d986 */ /* 0x0001e2000c101112 */
[----:B------:R-:W-:-:S03]  /*d420*/  ISETP.LT.OR P5, PT, R35, 0x81, !P1 ;  /* 0x000000812300780c */ /* 0x000fc60004fa1670 */
[----:B------:R1:W-:Y:S01]  /*d430*/  @!P3 STG.E.U8 desc[UR18][R26.64+0x78], R33 ;  /* 0x000078211a00b986 */ /* 0x0003e2000c101112 */
[----:B------:R-:W-:-:S03]  /*d440*/  ISETP.LT.OR P3, PT, R35, 0x81, !P0 ;  /* 0x000000812300780c */ /* 0x000fc60004761670 */
        /* <DEDUP_REMOVED lines=26> */
[----:B0-----:R-:W-:Y:S02]  /*d5f0*/  F2FP.SATFINITE.E4M3.F32.PACK_AB_MERGE_C R29, RZ, R154, RZ ;  /* 0x0000009aff1d723e */ /* 0x001fe400048070ff */
[----:B-1----:R-:W-:-:S03]  /*d600*/  F2FP.SATFINITE.E4M3.F32.PACK_AB_MERGE_C R33, RZ, R20, RZ ;  /* 0x00000014ff21723e */ /* 0x002fc600048070ff */
[----:B------:R0:W-:Y:S01]  /*d610*/  @!P5 STG.E.U8 desc[UR18][R24.64+0x90], R29 ;  /* 0x0000901d1800d986 */ /* 0x0001e2000c101112 */
[----:B------:R-:W-:-:S03]  /*d620*/  ISETP.LT.OR P5, PT, R35, 0x99, !P1 ;  /* 0x000000992300780c */ /* 0x000fc60004fa1670 */
[----:B------:R-:W-:Y:S01]  /*d630*/  @!P3 STG.E.U8 desc[UR18][R26.64+0x90], R31 ;  /* 0x0000901f1a00b986 */ /* 0x000fe2000c101112 */
[----:B------:R-:W-:-:S03]  /*d640*/  ISETP.LT.OR P3, PT, R35, 0x99, !P0 ;  /* 0x000000992300780c */ /* 0x000fc60004761670 */
[----:B------:R1:W-:Y:S01]  /*d650*/  @!P4 STG.E.U8 desc[UR18][R26.64+0x91], R23 ;  /* 0x000091171a00c986 */ /* 0x0003e2000c101112 */
[----:B------:R-:W-:-:S03]  /*d660*/  ISETP.LT.OR P4, PT, R35, 0x9a, !P0 ;  /* 0x0000009a2300780c */ /* 0x000fc60004781670 */
[----:B------:R2:W-:Y:S01]  /*d670*/  @!P6 STG.E.U8 desc[UR18][R24.64+0x99], R21 ;  /* 0x000099151800e986 */ /* 0x0005e2000c101112 */
[----:B------:R-:W-:Y:S02]  /*d680*/  ISETP.LT.OR P6, PT, R35, 0xa2, !P1 ;  /* 0x000000a22300780c */ /* 0x000fe40004fc1670 */
[----:B0-----:R-:W-:-:S05]  /*d690*/  F2FP.SATFINITE.E4M3.F32.PACK_AB_MERGE_C R29, RZ, R22, RZ ;  /* 0x00000016ff1d723e */ /* 0x001fca00048070ff */
[----:B------:R-:W-:Y:S01]  /*d6a0*/  @!P5 STG.E.U8 desc[UR18][R24.64+0x98], R29 ;  /* 0x0000981d1800d986 */ /* 0x000fe2000c101112 */
[C---:B------:R-:W-:Y:S02]  /*d6b0*/  ISETP.LT.OR P5, PT, R35.reuse, 0xa1, !P1 ;  /* 0x000000a12300780c */ /* 0x040fe40004fa1670 */
[----:B-1----:R-:W-:Y:S01]  /*d6c0*/  F2FP.SATFINITE.E4M3.F32.PACK_AB_MERGE_C R23, RZ, R18, RZ ;  /* 0x00000012ff17723e */ /* 0x002fe200048070ff */
[----:B------:R-:W-:Y:S01]  /*d6d0*/  @!P3 STG.E.U8 desc[UR18][R26.64+0x98], R33 ;  /* 0x000098211a00b986 */ /* 0x000fe2000c101112 */
[C---:B------:R-:W-:Y:S02]  /*d6e0*/  ISETP.LT.OR P3, PT, R35.reuse, 0xa1, !P0 ;  /* 0x000000a12300780c */ /* 0x040fe40004761670 */
[----:B--2---:R-:W-:Y:S01]  /*d6f0*/  F2FP.SATFINITE.E4M3.F32.PACK_AB_MERGE_C R21, RZ, R16, RZ ;  /* 0x00000010ff15723e */ /* 0x004fe200048070ff */
[----:B------:R0:W-:Y:S01]  /*d700*/  @!P4 STG.E.U8 desc[UR18][R26.64+0x99], R19 ;  /* 0x000099131a00c986 */ /* 0x0001e2000c101112 */
[----:B------:R-:W-:-:S03]  /*d710*/  ISETP.LT.OR P4, PT, R35, 0xa2, !P0 ;  /* 0x000000a22300780c */ /* 0x000fc60004781670 */
[----:B------:R1:W-:Y:S01]  /*d720*/  @!P6 STG.E.U8 desc[UR18][R24.64+0xa1], R17 ;  /* 0x0000a1111800e986 */ /* 0x0003e2000c101112 */
[----:B------:R-:W-:-:S03]  /*d730*/  ISETP.LT.OR P6, PT, R35, 0xaa, !P1 ;  /* 0x000000aa2300780c */ /* 0x000fc60004fc1670 */
[----:B------:R-:W-:Y:S01]  /*d740*/  @!P5 STG.E.U8 desc[UR18][R24.64+0xa0], R23 ;  /* 0x0000a0171800d986 */ /* 0x000fe2000c101112 */
[----:B------:R-:W-:-:S03]  /*d750*/  ISETP.LT.OR P5, PT, R35, 0xa9, !P1 ;  /* 0x000000a92300780c */ /* 0x000fc60004fa1670 */
[----:B------:R-:W-:Y:S01]  /*d760*/  @!P3 STG.E.U8 desc[UR18][R26.64+0xa0], R21 ;  /* 0x0000a0151a00b986 */ /* 0x000fe2000c101112 */
[C---:B------:R-:W-:Y:S02]  /*d770*/  ISETP.LT.OR P3, PT, R35.reuse, 0xa9, !P0 ;  /* 0x000000a92300780c */ /* 0x040fe40004761670 */
[----:B0-----:R-:W-:Y:S01]  /*d780*/  F2FP.SATFINITE.E4M3.F32.PACK_AB_MERGE_C R19, RZ, R14, RZ ;  /* 0x0000000eff13723e */ /* 0x001fe200048070ff */
[----:B------:R0:W-:Y:S01]  /*d790*/  @!P4 STG.E.U8 desc[UR18][R26.64+0xa1], R15 ;  /* 0x0000a10f1a00c986 */ /* 0x0001e2000c101112 */
[C---:B------:R-:W-:Y:S02]  /*d7a0*/  ISETP.LT.OR P4, PT, R35.reuse, 0xaa, !P0 ;  /* 0x000000aa2300780c */ /* 0x040fe40004781670 */
[----:B-1----:R-:W-:Y:S01]  /*d7b0*/  F2FP.SATFINITE.E4M3.F32.PACK_AB_MERGE_C R17, RZ, R12, RZ ;  /* 0x0000000cff11723e */ /* 0x002fe200048070ff */
        /* <DEDUP_REMOVED lines=15> */
[----:B0-----:R-:W-:Y:S02]  /*d8b0*/  F2FP.SATFINITE.E4M3.F32.PACK_AB_MERGE_C R11, RZ, R6, RZ ;  /* 0x00000006ff0b723e */ /* 0x001fe400048070ff */
[C---:B------:R-:W-:Y:S01]  /*d8c0*/  ISETP.LT.OR P3, PT, R35.reuse, 0xb9, !P0 ;  /* 0x000000b92300780c */ /* 0x040fe20004761670 */
[----:B------:R0:W-:Y:S01]  /*d8d0*/  @!P4 STG.E.U8 desc[UR18][R26.64+0xb1], R7 ;  /* 0x0000b1071a00c986 */ /* 0x0001e2000c101112 */
[----:B-1----:R-:W-:Y:S02]  /*d8e0*/  F2FP.SATFINITE.E4M3.F32.PACK_AB_MERGE_C R9, RZ, R4, RZ ;  /* 0x00000004ff09723e */ /* 0x002fe400048070ff */
[----:B------:R-:W-:Y:S01]  /*d8f0*/  ISETP.LT.OR P4, PT, R35, 0xba, !P0 ;  /* 0x000000ba2300780c */ /* 0x000fe20004781670 */
[----:B------:R1:W-:Y:S04]  /*d900*/  @!P6 STG.E.U8 desc[UR18][R24.64+0xb9], R5 ;  /* 0x0000b9051800e986 */ /* 0x0003e8000c101112 */
[----:B------:R2:W-:Y:S01]  /*d910*/  @!P5 STG.E.U8 desc[UR18][R24.64+0xb8], R11 ;  /* 0x0000b80b1800d986 */ /* 0x0005e2000c101112 */
[----:B------:R-:W-:Y:S01]  /*d920*/  FMUL R4, R227, UR20 ;  /* 0x00000014e3047c20 */ /* 0x000fe20008400000 */
[----:B------:R-:W-:-:S02]  /*d930*/  ISETP.LT.OR P5, PT, R35, 0xc1, !P1 ;  /* 0x000000c12300780c */ /* 0x000fc40004fa1670 */
[----:B0-----:R-:W-:Y:S02]  /*d940*/  F2FP.SATFINITE.E4M3.F32.PACK_AB_MERGE_C R7, RZ, R3, RZ ;  /* 0x00000003ff07723e */ /* 0x001fe400048070ff */
[----:B-1----:R-:W-:Y:S01]  /*d950*/  F2FP.SATFINITE.E4M3.F32.PACK_AB_MERGE_C R5, RZ, R0, RZ ;  /* 0x00000000ff05723e */ /* 0x002fe200048070ff */
[----:B----4-:R-:W-:Y:S01]  /*d960*/  FMUL R0, R222, UR20 ;  /* 0x00000014de007c20 */ /* 0x010fe20008400000 */
[----:B------:R-:W-:Y:S01]  /*d970*/  ISETP.LT.OR P6, PT, R35, 0xc2, !P1 ;  /* 0x000000c22300780c */ /* 0x000fe20004fc1670 */
[----:B------:R-:W4:Y:S01]  /*d980*/  LDL.LU R222, [R1+0x20] ;  /* 0x0000200001de7983 */ /* 0x000f220000300800 */
[----:B--2---:R-:W-:Y:S02]  /*d990*/  F2FP.SATFINITE.E4M3.F32.PACK_AB_MERGE_C R11, RZ, R2, RZ ;  /* 0x00000002ff0b723e */ /* 0x004fe400048070ff */
[----:B------:R-:W-:Y:S01]  /*d9a0*/  F2FP.SATFINITE.E4M3.F32.PACK_AB_MERGE_C R13, RZ, R0, RZ ;  /* 0x00000000ff0d723e */ /* 0x000fe200048070ff */
[----:B---3--:R-:W-:Y:S01]  /*d9b0*/  FMUL R0, R224, UR20 ;  /* 0x00000014e0007c20 */ /* 0x008fe20008400000 */
[----:B------:R-:W-:Y:S01]  /*d9c0*/  FMUL R2, R225, UR20 ;  /* 0x00000014e1027c20 */ /* 0x000fe20008400000 */
[----:B------:R-:W2:Y:S04]  /*d9d0*/  LDL.LU R224, [R1+0x24] ;  /* 0x0000240001e07983 */ /* 0x000ea80000300800 */
[----:B------:R-:W3:Y:S01]  /*d9e0*/  LDL.LU R225, [R1+0x28] ;  /* 0x0000280001e17983 */ /* 0x000ee20000300800 */
[----:B------:R-:W-:-:S03]  /*d9f0*/  FMUL R3, R226, UR20 ;  /* 0x00000014e2037c20 */ /* 0x000fc60008400000 */
[----:B------:R-:W3:Y:S04]  /*da00*/  LDL.LU R226, [R1+0x2c] ;  /* 0x00002c0001e27983 */ /* 0x000ee80000300800 */
[----:B------:R-:W3:Y:S04]  /*da10*/  LDL.LU R227, [R1+0x30] ;  /* 0x0000300001e37983 */ /* 0x000ee80000300800 */
[----:B------:R-:W-:Y:S01]  /*da20*/  @!P3 STG.E.U8 desc[UR18][R26.64+0xb8], R9 ;  /* 0x0000b8091a00b986 */ /* 0x000fe2000c101112 */
[----:B------:R-:W-:-:S03]  /*da30*/  ISETP.LT.OR P3, PT, R35, 0xc1, !P0 ;  /* 0x000000c12300780c */ /* 0x000fc60004761670 */
[----:B------:R0:W-:Y:S01]  /*da40*/  @!P4 STG.E.U8 desc[UR18][R26.64+0xb9], R7 ;  /* 0x0000b9071a00c986 */ /* 0x0001e2000c101112 */
[----:B------:R-:W-:-:S03]  /*da50*/  ISETP.LT.OR P4, PT, R35, 0xc2, !P0 ;  /* 0x000000c22300780c */ /* 0x000fc60004781670 */
[----:B------:R-:W-:Y:S01]  /*da60*/  @!P5 STG.E.U8 desc[UR18][R24.64+0xc0], R11 ;  /* 0x0000c00b1800d986 */ /* 0x000fe2000c101112 */
[----:B------:R-:W-:-:S03]  /*da70*/  ISETP.LT.OR P5, PT, R35, 0xc9, !P1 ;  /* 0x000000c92300780c */ /* 0x000fc60004fa1670 */
[----:B------:R1:W-:Y:S01]  /*da80*/  @!P6 STG.E.U8 desc[UR18][R24.64+0xc1], R5 ;  /* 0x0000c1051800e986 */ /* 0x0003e2000c101112 */
[----:B0-----:R-:W-:-:S03]  /*da90*/  F2FP.SATFINITE.E4M3.F32.PACK_AB_MERGE_C R7, RZ, R0, RZ ;  /* 0x00000000ff07723e */ /* 0x001fc600048070ff */
[----:B------:R-:W-:Y:S01]  /*daa0*/  @!P3 STG.E.U8 desc[UR18][R26.64+0xc0], R13 ;  /* 0x0000c00d1a00b986 */ /* 0x000fe2000c101112 */
[C---:B------:R-:W-:Y:S02]  /*dab0*/  ISETP.LT.OR P6, PT, R35.reuse, 0xca, !P1 ;  /* 0x000000ca2300780c */ /* 0x040fe40004fc1670 */
[----:B-1----:R-:W-:Y:S01]  /*dac0*/  F2FP.SATFINITE.E4M3.F32.PACK_AB_MERGE_C R5, RZ, R2, RZ ;  /* 0x00000002ff05723e */ /* 0x002fe200048070ff */
[----:B------:R0:W-:Y:S01]  /*dad0*/  @!P4 STG.E.U8 desc[UR18][R26.64+0xc1], R7 ;  /* 0x0000c1071a00c986 */ /* 0x0001e2000c101112 */
[C---:B------:R-:W-:Y:S02]  /*dae0*/  ISETP.LT.OR P3, PT, R35.reuse, 0xc9, !P0 ;  /* 0x000000c92300780c */ /* 0x040fe40004761670 */
[C---:B------:R-:W-:Y:S01]  /*daf0*/  ISETP.LT.OR P4, PT, R35.reuse, 0xca, !P0 ;  /* 0x000000ca2300780c */ /* 0x040fe20004781670 */
[----:B------:R1:W-:Y:S01]  /*db00*/  @!P5 STG.E.U8 desc[UR18][R24.64+0xc8], R5 ;  /* 0x0000c8051800d986 */ /* 0x0003e2000c101112 */
[----:B------:R-:W-:Y:S02]  /*db10*/  ISETP.LT.OR P5, PT, R35, 0xd1, !P1 ;  /* 0x000000d12300780c */ /* 0x000fe40004fa1670 */
[----:B------:R-:W-:-:S02]  /*db20*/  F2FP.SATFINITE.E4M3.F32.PACK_AB_MERGE_C R9, RZ, R3, RZ ;  /* 0x00000003ff09723e */ /* 0x000fc400048070ff */
[----:B------:R-:W-:-:S03]  /*db30*/  F2FP.SATFINITE.E4M3.F32.PACK_AB_MERGE_C R11, RZ, R4, RZ ;  /* 0x00000004ff0b723e */ /* 0x000fc600048070ff */
[----:B------:R1:W-:Y:S04]  /*db40*/  @!P6 STG.E.U8 desc[UR18][R24.64+0xc9], R9 ;  /* 0x0000c9091800e986 */ /* 0x0003e8000c101112 */
[----:B------:R-:W-:Y:S01]  /*db50*/  @!P3 STG.E.U8 desc[UR18][R26.64+0xc8], R11 ;  /* 0x0000c80b1a00b986 */ /* 0x000fe2000c101112 */
[----:B------:R-:W-:-:S03]  /*db60*/  FMUL R0, R220, UR20 ;  /* 0x00000014dc007c20 */ /* 0x000fc60008400000 */
[----:B------:R-:W3:Y:S02]  /*db70*/  LDL.LU R220, [R1+0x34] ;  /* 0x0000340001dc7983 */ /* 0x000ee40000300800 */
[----:B0-----:R-:W-:Y:S01]  /*db80*/  F2FP.SATFINITE.E4M3.F32.PACK_AB_MERGE_C R7, RZ, R0, RZ ;  /* 0x00000000ff07723e */ /* 0x001fe200048070ff */
[----:B------:R-:W-:Y:S02]  /*db90*/  FMUL R2, R221, UR20 ;  /* 0x00000014dd027c20 */ /* 0x000fe40008400000 */
[----:B------:R-:W3:Y:S03]  /*dba0*/  LDL.LU R221, [R1+0x38] ;  /* 0x0000380001dd7983 */ /* 0x000ee60000300800 */
[----:B-1----:R-:W-:Y:S01]  /*dbb0*/  F2FP.SATFINITE.E4M3.F32.PACK_AB_MERGE_C R5, RZ, R2, RZ ;  /* 0x00000002ff05723e */ /* 0x002fe200048070ff */
[----:B------:R-:W-:Y:S04]  /*dbc0*/  @!P4 STG.E.U8 desc[UR18][R26.64+0xc9], R7 ;  /* 0x0000c9071a00c986 */ /* 0x000fe8000c101112 */
[----:B------:R0:W-:Y:S01]  /*dbd0*/  @!P5 STG.E.U8 desc[UR18][R24.64+0xd0], R5 ;  /* 0x0000d0051800d986 */ /* 0x0001e2000c101112 */
[----:B------:R-:W-:-:S03]  /*dbe0*/  FMUL R3, R223, UR20 ;  /* 0x00000014df037c20 */ /* 0x000fc60008400000 */
[----:B------:R-:W3:Y:S02]  /*dbf0*/  LDL.LU R223, [R1+0x3c] ;  /* 0x00003c0001df7983 */ /* 0x000ee40000300800 */
[----:B------:R-:W-:Y:S01]  /*dc00*/  F2FP.SATFINITE.E4M3.F32.PACK_AB_MERGE_C R9, RZ, R3, RZ ;  /* 0x00000003ff09723e */ /* 0x000fe200048070ff */
[----:B----4-:R-:W-:Y:S02]  /*dc10*/  FMUL R0, R222, UR20 ;  /* 0x00000014de007c20 */ /* 0x010fe40008400000 */
[----:B------:R-:W4:Y:S03]  /*dc20*/  LDL.LU R222, [R1+0x40] ;  /* 0x0000400001de7983 */ /* 0x000f260000300800 */
[----:B------:R-:W-:Y:S01]  /*dc30*/  F2FP.SATFINITE.E4M3.F32.PACK_AB_MERGE_C R13, RZ, R0, RZ ;  /* 0x00000000ff0d723e */ /* 0x000fe200048070ff */
[----:B--2---:R-:W-:Y:S02]  /*dc40*/  FMUL R2, R224, UR20 ;  /* 0x00000014e0027c20 */ /* 0x004fe40008400000 */
[----:B------:R-:W2:Y:S01]  /*dc50*/  LDL.LU R224, [R1+0x44] ;  /* 0x0000440001e07983 */ /* 0x000ea20000300800 */
[----:B---3--:R-:W-:-:S03]  /*dc60*/  FMUL R0, R225, UR20 ;  /* 0x00000014e1007c20 */ /* 0x008fc60008400000 */
[----:B------:R-:W3:Y:S01]  /*dc70*/  LDL.LU R225, [R1+0x48] ;  /* 0x0000480001e17983 */ /* 0x000ee20000300800 */
[----:B------:R-:W-:Y:S01]  /*dc80*/  FMUL R3, R226, UR20 ;  /* 0x00000014e2037c20 */ /* 0x000fe20008400000 */
[----:B0-----:R-:W-:Y:S02]  /*dc90*/  F2FP.SATFINITE.E4M3.F32.PACK_AB_MERGE_C R5, RZ, R0, RZ ;  /* 0x00000000ff05723e */ /* 0x001fe400048070ff */
[----:B------:R-:W3:Y:S01]  /*dca0*/  LDL.LU R226, [R1+0x4c] ;  /* 0x00004c0001e27983 */ /* 0x000ee20000300800 */
[----:B------:R-:W-:-:S03]  /*dcb0*/  FMUL R0, R227, UR20 ;  /* 0x00000014e3007c20 */ /* 0x000fc60008400000 */
[----:B------:R-:W3:Y:S01]  /*dcc0*/  LDL.LU R227, [R1+0x50] ;  /* 0x0000500001e37983 */ /* 0x000ee20000300800 */
[C---:B------:R-:W-:Y:S02]  /*dcd0*/  ISETP.LT.OR P6, PT, R35.reuse, 0xd2, !P1 ;  /* 0x000000d22300780c */ /* 0x040fe40004fc1670 */
[C---:B------:R-:W-:Y:S01]  /*dce0*/  ISETP.LT.OR P4, PT, R35.reuse, 0xd2, !P0 ;  /* 0x000000d22300780c */ /* 0x040fe20004781670 */
[----:B------:R-:W3:Y:S01]  /*dcf0*/  LDL.LU R218, [R1+0x54] ;  /* 0x0000540001da7983 */ /* 0x000ee20000300800 */
[C---:B------:R-:W-:Y:S02]  /*dd00*/  ISETP.LT.OR P3, PT, R35.reuse, 0xd1, !P0 ;  /* 0x000000d12300780c */ /* 0x040fe40004761670 */
[----:B------:R-:W-:Y:S02]  /*dd10*/  ISETP.LT.OR P5, PT, R35, 0xd9, !P1 ;  /* 0x000000d92300780c */ /* 0x000fe40004fa1670 */
[----:B------:R-:W-:Y:S02]  /*dd20*/  F2FP.SATFINITE.E4M3.F32.PACK_AB_MERGE_C R7, RZ, R2, RZ ;  /* 0x00000002ff07723e */ /* 0x000fe400048070ff */
[----:B------:R-:W-:-:S03]  /*dd30*/  F2FP.SATFINITE.E4M3.F32.PACK_AB_MERGE_C R11, RZ, R0, RZ ;  /* 0x00000000ff0b723e */ /* 0x000fc600048070ff */
[----:B------:R0:W-:Y:S01]  /*dd40*/  @!P6 STG.E.U8 desc[UR18][R24.64+0xd1], R9 ;  /* 0x0000d1091800e986 */ /* 0x0001e2000c101112 */
[----:B------:R-:W-:-:S03]  /*dd50*/  ISETP.LT.OR P6, PT, R35, 0xda, !P1 ;  /* 0x000000da2300780c */ /* 0x000fc60004fc1670 */
[----:B------:R-:W-:Y:S01]  /*dd60*/  @!P4 STG.E.U8 desc[UR18][R26.64+0xd1], R7 ;  /* 0x0000d1071a00c986 */ /* 0x000fe2000c101112 */
[----:B------:R-:W-:-:S03]  /*dd70*/  ISETP.LT.OR P4, PT, R35, 0xda, !P0 ;  /* 0x000000da2300780c */ /* 0x000fc60004781670 */
[----:B------:R-:W-:Y:S01]  /*dd80*/  @!P3 STG.E.U8 desc[UR18][R26.64+0xd0], R13 ;  /* 0x0000d00d1a00b986 */ /* 0x000fe2000c101112 */
[----:B0-----:R-:W-:-:S03]  /*dd90*/  F2FP.SATFINITE.E4M3.F32.PACK_AB_MERGE_C R9, RZ, R3, RZ ;  /* 0x00000003ff09723e */ /* 0x001fc600048070ff */
[----:B------:R0:W-:Y:S04]  /*dda0*/  @!P5 STG.E.U8 desc[UR18][R24.64+0xd8], R5 ;  /* 0x0000d8051800d986 */ /* 0x0001e8000c101112 */
[----:B------:R1:W-:Y:S01]  /*ddb0*/  @!P6 STG.E.U8 desc[UR18][R24.64+0xd9], R9 ;  /* 0x0000d9091800e986 */ /* 0x0003e2000c101112 */
[----:B------:R-:W-:-:S03]  /*ddc0*/  FMUL R0, R220, UR20 ;  /* 0x00000014dc007c20 */ /* 0x000fc60008400000 */
[----:B------:R-:W3:Y:S02]  /*ddd0*/  LDL.LU R220, [R1+0x58] ;  /* 0x0000580001dc7983 */ /* 0x000ee40000300800 */
[----:B0-----:R-:W-:Y:S01]  /*dde0*/  F2FP.SATFINITE.E4M3.F32.PACK_AB_MERGE_C R5, RZ, R0, RZ ;  /* 0x00000000ff05723e */ /* 0x001fe200048070ff */
[----:B------:R-:W-:Y:S02]  /*ddf0*/  FMUL R2, R221, UR20 ;  /* 0x00000014dd027c20 */ /* 0x000fe40008400000 */
[----:B------:R-:W3:Y:S03]  /*de00*/  LDL.LU R221, [R1+0x5c] ;  /* 0x00005c0001dd7983 */ /* 0x000ee60000300800 */
[----:B------:R-:W-:Y:S01]  /*de10*/  F2FP.SATFINITE.E4M3.F32.PACK_AB_MERGE_C R7, RZ, R2, RZ ;  /* 0x00000002ff07723e */ /* 0x000fe200048070ff */
[----:B------:R0:W-:Y:S01]  /*de20*/  @!P4 STG.E.U8 desc[UR18][R26.64+0xd9], R5 ;  /* 0x0000d9051a00c986 */ /* 0x0001e2000c101112 */
[----:B------:R-:W-:-:S03]  /*de30*/  FMUL R3, R223, UR20 ;  /* 0x00000014df037c20 */ /* 0x000fc60008400000 */
[----:B------:R-:W3:Y:S02]  /*de40*/  LDL.LU R223, [R1+0x60] ;  /* 0x0000600001df7983 */ /* 0x000ee40000300800 */
[----:B-1----:R-:W-:Y:S01]  /*de50*/  F2FP.SATFINITE.E4M3.F32.PACK_AB_MERGE_C R9, RZ, R3, RZ ;  /* 0x00000003ff09723e */ /* 0x002fe200048070ff */
[----:B----4-:R-:W-:Y:S02]  /*de60*/  FMUL R4, R222, UR20 ;  /* 0x00000014de047c20 */ /* 0x010fe40008400000 */
[----:B------:R-:W4:Y:S01]  /*de70*/  LDL.LU R222, [R1+0x64] ;  /* 0x0000640001de7983 */ /* 0x000f220000300800 */
[----:B--2---:R-:W-:-:S03]  /*de80*/  FMUL R0, R224, UR20 ;  /* 0x00000014e0007c20 */ /* 0x004fc60008400000 */
[----:B------:R-:W2:Y:S01]  /*de90*/  LDL.LU R224, [R1+0x68] ;  /* 0x0000680001e07983 */ /* 0x000ea20000300800 */
[----:B---3--:R-:W-:Y:S01]  /*dea0*/  FMUL R2, R225, UR20 ;  /* 0x00000014e1027c20 */ /* 0x008fe20008400000 */
[----:B0-----:R-:W-:Y:S02]  /*deb0*/  F2FP.SATFINITE.E4M3.F32.PACK_AB_MERGE_C R5, RZ, R0, RZ ;  /* 0x00000000ff05723e */ /* 0x001fe400048070ff */
[----:B------:R-:W3:Y:S01]  /*dec0*/  LDL.LU R225, [R1+0x6c] ;  /* 0x00006c0001e17983 */ /* 0x000ee20000300800 */
[----:B------:R-:W-:-:S03]  /*ded0*/  FMUL R3, R226, UR20 ;  /* 0x00000014e2037c20 */ /* 0x000fc60008400000 */
[----:B------:R-:W3:Y:S01]  /*dee0*/  LDL.LU R226, [R1+0x70] ;  /* 0x0000700001e27983 */ /* 0x000ee20000300800 */
[----:B------:R-:W-:-:S03]  /*def0*/  FMUL R0, R227, UR20 ;  /* 0x00000014e3007c20 */ /* 0x000fc60008400000 */
[----:B------:R-:W3:Y:S01]  /*df00*/  LDL.LU R227, [R1+0x74] ;  /* 0x0000740001e37983 */ /* 0x000ee20000300800 */
[C---:B------:R-:W-:Y:S02]  /*df10*/  ISETP.LT.OR P3, PT, R35.reuse, 0xd9, !P0 ;  /* 0x000000d92300780c */ /* 0x040fe40004761670 */
[C---:B------:R-:W-:Y:S02]  /*df20*/  ISETP.LT.OR P5, PT, R35.reuse, 0xe1, !P1 ;  /* 0x000000e12300780c */ /* 0x040fe40004fa1670 */
[C---:B------:R-:W-:Y:S02]  /*df30*/  ISETP.LT.OR P6, PT, R35.reuse, 0xe2, !P1 ;  /* 0x000000e22300780c */ /* 0x040fe40004fc1670 */
[----:B------:R-:W-:-:S07]  /*df40*/  ISETP.LT.OR P4, PT, R35, 0xe2, !P0 ;  /* 0x000000e22300780c */ /* 0x000fce0004781670 */
[----:B------:R-:W-:Y:S01]  /*df50*/  @!P3 STG.E.U8 desc[UR18][R26.64+0xd8], R11 ;  /* 0x0000d80b1a00b986 */ /* 0x000fe2000c101112 */
[----:B------:R-:W-:-:S03]  /*df60*/  ISETP.LT.OR P3, PT, R35, 0xe1, !P0 ;  /* 0x000000e12300780c */ /* 0x000fc60004761670 */
[----:B------:R0:W-:Y:S01]  /*df70*/  @!P5 STG.E.U8 desc[UR18][R24.64+0xe0], R7 ;  /* 0x0000e0071800d986 */ /* 0x0001e2000c101112 */
[----:B------:R-:W-:-:S03]  /*df80*/  ISETP.LT.OR P5, PT, R35, 0xe9, !P1 ;  /* 0x000000e92300780c */ /* 0x000fc60004fa1670 */
[----:B------:R1:W-:Y:S01]  /*df90*/  @!P6 STG.E.U8 desc[UR18][R24.64+0xe1], R9 ;  /* 0x0000e1091800e986 */ /* 0x0003e2000c101112 */
[----:B------:R-:W-:Y:S02]  /*dfa0*/  ISETP.LT.OR P6, PT, R35, 0xea, !P1 ;  /* 0x000000ea2300780c */ /* 0x000fe40004fc1670 */
[----:B------:R-:W-:Y:S01]  /*dfb0*/  F2FP.SATFINITE.E4M3.F32.PACK_AB_MERGE_C R13, RZ, R4, RZ ;  /* 0x00000004ff0d723e */ /* 0x000fe200048070ff */
[----:B------:R1:W-:Y:S01]  /*dfc0*/  @!P4 STG.E.U8 desc[UR18][R26.64+0xe1], R5 ;  /* 0x0000e1051a00c986 */ /* 0x0003e2000c101112 */
[----:B0-----:R-:W-:-:S03]  /*dfd0*/  F2FP.SATFINITE.E4M3.F32.PACK_AB_MERGE_C R7, RZ, R2, RZ ;  /* 0x00000002ff07723e */ /* 0x001fc600048070ff */
[----:B------:R-:W-:Y:S01]  /*dfe0*/  @!P3 STG.E.U8 desc[UR18][R26.64+0xe0], R13 ;  /* 0x0000e00d1a00b986 */ /* 0x000fe2000c101112 */
[----:B-1----:R-:W-:-:S03]  /*dff0*/  F2FP.SATFINITE.E4M3.F32.PACK_AB_MERGE_C R9, RZ, R3, RZ ;  /* 0x00000003ff09723e */ /* 0x002fc600048070ff */
[----:B------:R0:W-:Y:S01]  /*e000*/  @!P5 STG.E.U8 desc[UR18][R24.64+0xe8], R7 ;  /* 0x0000e8071800d986 */ /* 0x0001e2000c101112 */
[C---:B------:R-:W-:Y:S02]  /*e010*/  ISETP.LT.OR P3, PT, R35.reuse, 0xe9, !P0 ;  /* 0x000000e92300780c */ /* 0x040fe40004761670 */
[C---:B------:R-:W-:Y:S01]  /*e020*/  ISETP.LT.OR P4, PT, R35.reuse, 0xea, !P0 ;  /* 0x000000ea2300780c */ /* 0x040fe20004781670 */
[----:B------:R1:W-:Y:S01]  /*e030*/  @!P6 STG.E.U8 desc[UR18][R24.64+0xe9], R9 ;  /* 0x0000e9091800e986 */ /* 0x0003e2000c101112 */
[C---:B------:R-:W-:Y:S01]  /*e040*/  ISETP.LT.OR P5, PT, R35.reuse, 0xf1, !P1 ;  /* 0x000000f12300780c */ /* 0x040fe20004fa1670 */
[----:B------:R-:W-:Y:S01]  /*e050*/  FMUL R2, R218, UR20 ;  /* 0x00000014da027c20 */ /* 0x000fe20008400000 */
[----:B------:R-:W-:Y:S02]  /*e060*/  ISETP.LT.OR P6, PT, R35, 0xf2, !P1 ;  /* 0x000000f22300780c */ /* 0x000fe40004fc1670 */
[----:B------:R-:W-:Y:S02]  /*e070*/  F2FP.SATFINITE.E4M3.F32.PACK_AB_MERGE_C R11, RZ, R0, RZ ;  /* 0x00000000ff0b723e */ /* 0x000fe400048070ff */
[----:B------:R-:W-:-:S03]  /*e080*/  F2FP.SATFINITE.E4M3.F32.PACK_AB_MERGE_C R5, RZ, R2, RZ ;  /* 0x00000002ff05723e */ /* 0x000fc600048070ff */
[----:B------:R-:W-:Y:S01]  /*e090*/  @!P3 STG.E.U8 desc[UR18][R26.64+0xe8], R11 ;  /* 0x0000e80b1a00b986 */ /* 0x000fe2000c101112 */
[----:B------:R-:W-:-:S03]  /*e0a0*/  ISETP.LT.OR P3, PT, R35, 0xf1, !P0 ;  /* 0x000000f12300780c */ /* 0x000fc60004761670 */
[----:B------:R-:W-:Y:S01]  /*e0b0*/  @!P4 STG.E.U8 desc[UR18][R26.64+0xe9], R5 ;  /* 0x0000e9051a00c986 */ /* 0x000fe2000c101112 */
[C---:B------:R-:W-:Y:S02]  /*e0c0*/  ISETP.LT.OR P4, PT, R35.reuse, 0xf9, !P1 ;  /* 0x000000f92300780c */ /* 0x040fe40004f81670 */
[----:B------:R-:W-:Y:S01]  /*e0d0*/  ISETP.LT.OR P1, PT, R35, 0xfa, !P1 ;  /* 0x000000fa2300780c */ /* 0x000fe20004f21670 */
[----:B------:R-:W-:-:S05]  /*e0e0*/  FMUL R0, R220, UR20 ;  /* 0x00000014dc007c20 */ /* 0x000fca0008400000 */
[----:B0-----:R-:W-:-:S05]  /*e0f0*/  F2FP.SATFINITE.E4M3.F32.PACK_AB_MERGE_C R7, RZ, R0, RZ ;  /* 0x00000000ff07723e */ /* 0x001fca00048070ff */
[----:B------:R0:W-:Y:S01]  /*e100*/  @!P5 STG.E.U8 desc[UR18][R24.64+0xf0], R7 ;  /* 0x0000f0071800d986 */ /* 0x0001e2000c101112 */
[----:B------:R-:W-:-:S05]  /*e110*/  FMUL R3, R221, UR20 ;  /* 0x00000014dd037c20 */ /* 0x000fca0008400000 */
[----:B-1----:R-:W-:Y:S02]  /*e120*/  F2FP.SATFINITE.E4M3.F32.PACK_AB_MERGE_C R9, RZ, R3, RZ ;  /* 0x00000003ff09723e */ /* 0x002fe400048070ff */
[----:B------:R-:W-:-:S03]  /*e130*/  ISETP.LT.OR P5, PT, R35, 0xf2, !P0 ;  /* 0x000000f22300780c */ /* 0x000fc600047a1670 */
[----:B------:R1:W-:Y:S01]  /*e140*/  @!P6 STG.E.U8 desc[UR18][R24.64+0xf1], R9 ;  /* 0x0000f1091800e986 */ /* 0x0003e2000c101112 */
[C---:B------:R-:W-:Y:S02]  /*e150*/  ISETP.LT.OR P6, PT, R35.reuse, 0xf9, !P0 ;  /* 0x000000f92300780c */ /* 0x040fe400047c1670 */
[----:B------:R-:W-:Y:S01]  /*e160*/  ISETP.LT.OR P0, PT, R35, 0xfa, !P0 ;  /* 0x000000fa2300780c */ /* 0x000fe20004701670 */
[----:B------:R-:W-:-:S05]  /*e170*/  FMUL R0, R223, UR20 ;  /* 0x00000014df007c20 */ /* 0x000fca0008400000 */
[----:B------:R-:W-:-:S05]  /*e180*/  F2FP.SATFINITE.E4M3.F32.PACK_AB_MERGE_C R13, RZ, R0, RZ ;  /* 0x00000000ff0d723e */ /* 0x000fca00048070ff */
[----:B------:R0:W-:Y:S01]  /*e190*/  @!P3 STG.E.U8 desc[UR18][R26.64+0xf0], R13 ;  /* 0x0000f00d1a00b986 */ /* 0x0001e2000c101112 */
[----:B----4-:R-:W-:Y:S01]  /*e1a0*/  FMUL R0, R222, UR20 ;  /* 0x00000014de007c20 */ /* 0x010fe20008400000 */
[----:B--2---:R-:W-:Y:S01]  /*e1b0*/  FMUL R2, R224, UR20 ;  /* 0x00000014e0027c20 */ /* 0x004fe20008400000 */
[----:B---3--:R-:W-:-:S03]  /*e1c0*/  FMUL R3, R225, UR20 ;  /* 0x00000014e1037c20 */ /* 0x008fc60008400000 */
[----:B0-----:R-:W-:Y:S01]  /*e1d0*/  F2FP.SATFINITE.E4M3.F32.PACK_AB_MERGE_C R7, RZ, R0, RZ ;  /* 0x00000000ff07723e */ /* 0x001fe200048070ff */
[----:B------:R-:W-:Y:S01]  /*e1e0*/  FMUL R4, R226, UR20 ;  /* 0x00000014e2047c20 */ /* 0x000fe20008400000 */
[----:B------:R-:W-:Y:S01]  /*e1f0*/  FMUL R5, R227, UR20 ;  /* 0x00000014e3057c20 */ /* 0x000fe20008400000 */
[----:B-1----:R-:W-:Y:S02]  /*e200*/  F2FP.SATFINITE.E4M3.F32.PACK_AB_MERGE_C R9, RZ, R2, RZ ;  /* 0x00000002ff09723e */ /* 0x002fe400048070ff */
[----:B------:R-:W-:Y:S02]  /*e210*/  F2FP.SATFINITE.E4M3.F32.PACK_AB_MERGE_C R3, RZ, R3, RZ ;  /* 0x00000003ff03723e */ /* 0x000fe400048070ff */
[----:B------:R-:W-:Y:S02]  /*e220*/  F2FP.SATFINITE.E4M3.F32.PACK_AB_MERGE_C R11, RZ, R4, RZ ;  /* 0x00000004ff0b723e */ /* 0x000fe400048070ff */
[----:B------:R-:W-:Y:S01]  /*e230*/  F2FP.SATFINITE.E4M3.F32.PACK_AB_MERGE_C R5, RZ, R5, RZ ;  /* 0x00000005ff05723e */ /* 0x000fe200048070ff */
[----:B------:R0:W-:Y:S04]  /*e240*/  @!P5 STG.E.U8 desc[UR18][R26.64+0xf1], R7 ;  /* 0x0000f1071a00d986 */ /* 0x0001e8000c101112 */
[----:B------:R0:W-:Y:S04]  /*e250*/  @!P4 STG.E.U8 desc[UR18][R24.64+0xf8], R9 ;  /* 0x0000f8091800c986 */ /* 0x0001e8000c101112 */
[----:B------:R0:W-:Y:S04]  /*e260*/  @!P1 STG.E.U8 desc[UR18][R24.64+0xf9], R3 ;  /* 0x0000f90318009986 */ /* 0x0001e8000c101112 */
[----:B------:R0:W-:Y:S04]  /*e270*/  @!P6 STG.E.U8 desc[UR18][R26.64+0xf8], R11 ;  /* 0x0000f80b1a00e986 */ /* 0x0001e8000c101112 */
[----:B------:R0:W-:Y:S02]  /*e280*/  @!P0 STG.E.U8 desc[UR18][R26.64+0xf9], R5 ;  /* 0x0000f9051a008986 */ /* 0x0001e4000c101112 */
.L_x_290:
[----:B------:R-:W-:Y:S05]  /*e290*/  BSYNC B0 ;  /* 0x0000000000007941 */ /* 0x000fea0003800000 */
.L_x_32:
[----:B0-----:R-:W2:Y:S04]  /*e2a0*/  LDL.LU R3, [R1+0x78] ;  /* 0x0000780001037983 */ /* 0x001ea80000300800 */
[----:B-----5:R-:W2:Y:S01]  /*e2b0*/  LDL.LU R2, [R1+0x7c] ;  /* 0x00007c0001027983 */ /* 0x020ea20000300800 */
[----:B------:R-:W-:Y:S01]  /*e2c0*/  ULDC UR6, c[0x0][0xc] ;  /* 0x0000030000067ab9 */ /* 0x000fe20000000800 */
[----:B------:R-:W-:Y:S01]  /*e2d0*/  ULDC UR7, c[0x0][0x10] ;  /* 0x0000040000077ab9 */ /* 0x000fe20000000800 */
[----:B------:R-:W2:Y:S01]  /*e2e0*/  LDC R5, c[0x0][0x14] ;  /* 0x00000500ff057b82 */ /* 0x000ea20000000800 */
[----:B------:R-:W-:Y:S01]  /*e2f0*/  UIMAD.WIDE.U32 UR6, UR6, UR7, URZ ;  /* 0x00000007060672a5 */ /* 0x000fe2000f8e003f */
[----:B------:R-:W-:Y:S01]  /*e300*/  PRMT R0, RZ, 0x7610, R0 ;  /* 0x00007610ff007816 */ /* 0x000fe20000000000 */
[----:B------:R-:W-:-:S04]  /*e310*/  UMOV UR22, 0xffffffff ;  /* 0xffffffff00167882 */ /* 0x000fc80000000000 */
[----:B--2---:R-:W-:-:S04]  /*e320*/  IMAD.WIDE.U32 R2, R5, UR6, R2 ;  /* 0x0000000605027c25 */ /* 0x004fc8000f8e0002 */
[----:B------:R-:W-:Y:S01]  /*e330*/  IMAD R5, R5, UR7, RZ ;  /* 0x0000000705057c24 */ /* 0x000fe2000f8e02ff */
[----:B------:R-:W-:Y:S01]  /*e340*/  ULDC.64 UR6, c[0x0][0x650] ;  /* 0x0001940000067ab9 */ /* 0x000fe20000000a00 */
[----:B------:R-:W-:Y:S01]  /*e350*/  IMAD.MOV.U32 R19, RZ, RZ, R2 ;  /* 0x000000ffff137224 */ /* 0x000fe200078e0002 */
[----:B------:R-:W-:Y:S01]  /*e360*/  ISETP.GE.U32.AND P0, PT, R2, UR6, PT ;  /* 0x0000000602007c0c */ /* 0x000fe2000bf06070 */
[----:B------:R-:W-:Y:S02]  /*e370*/  IMAD.IADD R22, R3, 0x1, R5 ;  /* 0x0000000103167824 */ /* 0x000fe400078e0205 */
[----:B------:R-:W-:-:S03]  /*e380*/  IMAD.MOV.U32 R2, RZ, RZ, -0x1 ;  /* 0xffffffffff027424 */ /* 0x000fc600078e00ff */
[----:B------:R0:W-:Y:S01]  /*e390*/  STL [R1+0x78], R22 ;  /* 0x0000781601007387 */ /* 0x0001e20000100800 */
[----:B------:R-:W-:-:S03]  /*e3a0*/  ISETP.GE.U32.AND.EX P0, PT, R22, UR7, PT, P0 ;  /* 0x0000000716007c0c */ /* 0x000fc6000bf06100 */
[----:B------:R0:W-:Y:S04]  /*e3b0*/  STL [R1+0x7c], R19 ;  /* 0x00007c1301007387 */ /* 0x0001e80000100800 */
[----:B------:R0:W-:Y:S06]  /*e3c0*/  STL [R1+0x80], R2 ;  /* 0x0000800201007387 */ /* 0x0001ec0000100800 */
[----:B------:R-:W-:Y:S05]  /*e3d0*/  @P0 BRA `(.L_x_291) ;  /* 0x00000004006c0947 */ /* 0x000fea0003800000 */
[----:B------:R-:W2:Y:S01]  /*e3e0*/  S2R R14, SR_CTAID.X ;  /* 0x00000000000e7919 */ /* 0x000ea20000002500 */
[----:B------:R-:W5:Y:S01]  /*e3f0*/  LDC.64 R8, c[0x0][0x628] ;  /* 0x00018a00ff087b82 */ /* 0x000f620000000a00 */
[----:B------:R-:W-:Y:S01]  /*e400*/  ULDC UR6, c[0x0][0x150] ;  /* 0x0000540000067ab9 */ /* 0x000fe20000000800 */
[----:B------:R-:W-:Y:S01]  /*e410*/  IMAD.MOV.U32 R6, RZ, RZ, R19 ;  /* 0x000000ffff067224 */ /* 0x000fe200078e0013 */
[----:B------:R-:W0:Y:S01]  /*e420*/  S2R R16, SR_CTAID.Y ;  /* 0x0000000000107919 */ /* 0x000e220000002600 */
[----:B------:R-:W-:-:S04]  /*e430*/  IMAD.MOV.U32 R7, RZ, RZ, R22 ;  /* 0x000000ffff077224 */ /* 0x000fc800078e0016 */
[----:B------:R-:W0:Y:S08]  /*e440*/  LDC R17, c[0x0][0x144] ;  /* 0x00005100ff117b82 */ /* 0x000e300000000800 */
[----:B------:R-:W0:Y:S08]  /*e450*/  LDC R10, c[0x0][0x630] ;  /* 0x00018c00ff0a7b82 */ /* 0x000e300000000800 */
[----:B------:R-:W0:Y:S01]  /*e460*/  LDC.64 R12, c[0x0][0x620] ;  /* 0x00018800ff0c7b82 */ /* 0x000e220000000a00 */
[----:B-----5:R-:W-:-:S04]  /*e470*/  ISETP.NE.U32.AND P0, PT, R8, RZ, PT ;  /* 0x000000ff0800720c */ /* 0x020fc80003f05070 */
[----:B------:R-:W-:Y:S02]  /*e480*/  ISETP.NE.AND.EX P0, PT, R9, RZ, PT, P0 ;  /* 0x000000ff0900720c */ /* 0x000fe40003f05300 */
[----:B--2---:R-:W-:-:S05]  /*e490*/  I2FP.F32.U32 R0, R14 ;  /* 0x0000000e00007245 */ /* 0x004fca0000201000 */
[----:B------:R-:W-:-:S04]  /*e4a0*/  FMUL R0, R0, UR6 ;  /* 0x0000000600007c20 */ /* 0x000fc80008400000 */
[----:B------:R2:W0:Y:S02]  /*e4b0*/  F2I.U32.TRUNC.NTZ R15, R0 ;  /* 0x00000000000f7305 */ /* 0x000424000020f000 */
[----:B------:R-:W-:Y:S05]  /*e4c0*/  @!P0 BRA `(.L_x_292) ;  /* 0x0000000000288947 */ /* 0x000fea0003800000 */
[----:B--2---:R-:W2:Y:S02]  /*e4d0*/  LDC R0, c[0x0][0x634] ;  /* 0x00018d00ff007b82 */ /* 0x004ea40000000800 */
[----:B--2---:R-:W-:-:S05]  /*e4e0*/  IADD3 R7, P0, R19, R0, RZ ;  /* 0x0000000013077210 */ /* 0x004fca0007f1e0ff */
[----:B------:R-:W-:-:S04]  /*e4f0*/  IMAD.X R11, RZ, RZ, R22, P0 ;  /* 0x000000ffff0b7224 */ /* 0x000fc800000e0616 */
[----:B0-----:R-:W-:-:S04]  /*e500*/  IMAD.WIDE.U32 R2, R11, R8, RZ ;  /* 0x000000080b027225 */ /* 0x001fc800078e00ff */
[----:B------:R-:W-:-:S04]  /*e510*/  IMAD.WIDE.U32 R4, P0, R7, R9, R2 ;  /* 0x0000000907047225 */ /* 0x000fc80007800002 */
[----:B------:R-:W-:-:S04]  /*e520*/  IMAD.WIDE.U32 R2, R7, R8, RZ ;  /* 0x0000000807027225 */ /* 0x000fc800078e00ff */
[----:B------:R-:W-:Y:S01]  /*e530*/  IMAD.X R7, RZ, RZ, RZ, P0 ;  /* 0x000000ffff077224 */ /* 0x000fe200000e06ff */
[----:B------:R-:W-:Y:S01]  /*e540*/  IADD3 RZ, P0, R3, R4, RZ ;  /* 0x0000000403ff7210 */ /* 0x000fe20007f1e0ff */
[----:B------:R-:W-:-:S04]  /*e550*/  IMAD.MOV.U32 R6, RZ, RZ, R5 ;  /* 0x000000ffff067224 */ /* 0x000fc800078e0005 */
[----:B------:R-:W-:-:S08]  /*e560*/  IMAD.WIDE.U32.X R6, R11, R9, R6, P0 ;  /* 0x000000090b067225 */ /* 0x000fd000000e0406 */
.L_x_292:
[-CC-:B0-----:R-:W-:Y:S01]  /*e570*/  SHF.R.U64 R24, R6, R10.reuse, R7.reuse ;  /* 0x0000000a06187219 */ /* 0x181fe20000001207 */
[----:B------:R-:W0:Y:S01]  /*e580*/  LDC.64 R20, c[0x0][0x640] ;  /* 0x00019000ff147b82 */ /* 0x000e220000000a00 */
[----:B--2---:R-:W-:Y:S01]  /*e590*/  SHF.R.U32.HI R0, RZ, R10, R7 ;  /* 0x0000000aff007219 */ /* 0x004fe20000011607 */
[----:B------:R-:W-:Y:S01]  /*e5a0*/  IMAD.MOV.U32 R2, RZ, RZ, R19 ;  /* 0x000000ffff027224 */ /* 0x000fe200078e0013 */
[----:B------:R-:W-:Y:S01]  /*e5b0*/  IADD3 R5, P0, RZ, -R24, RZ ;  /* 0x80000018ff057210 */ /* 0x000fe20007f1e0ff */
[----:B------:R-:W-:Y:S01]  /*e5c0*/  IMAD.MOV R15, RZ, RZ, -R15 ;  /* 0x000000ffff0f7224 */ /* 0x000fe200078e0a0f */
[----:B------:R-:W-:Y:S01]  /*e5d0*/  ULDC UR6, c[0x0][0x154] ;  /* 0x0000550000067ab9 */ /* 0x000fe20000000800 */
[----:B------:R-:W-:Y:S02]  /*e5e0*/  IMAD.MOV.U32 R7, RZ, RZ, 0x1 ;  /* 0x00000001ff077424 */ /* 0x000fe400078e00ff */
[----:B------:R-:W2:Y:S01]  /*e5f0*/  LDC R4, c[0x0][0x618] ;  /* 0x00018600ff047b82 */ /* 0x000ea20000000800 */
[----:B------:R-:W-:-:S02]  /*e600*/  IMAD.X R3, RZ, RZ, ~R0, P0 ;  /* 0x000000ffff037224 */ /* 0x000fc400000e0e00 */
[----:B------:R-:W-:Y:S02]  /*e610*/  IMAD R15, R17, R15, R14 ;  /* 0x0000000f110f7224 */ /* 0x000fe400078e020e */
[-C--:B------:R-:W-:Y:S02]  /*e620*/  IMAD R0, R3, R12.reuse, RZ ;  /* 0x0000000c03007224 */ /* 0x080fe400078e02ff */
[----:B------:R-:W-:Y:S01]  /*e630*/  IMAD.MOV.U32 R3, RZ, RZ, R22 ;  /* 0x000000ffff037224 */ /* 0x000fe200078e0016 */
[----:B------:R-:W5:Y:S01]  /*e640*/  LDC R6, c[0x0][0x608] ;  /* 0x00018200ff067b82 */ /* 0x000f620000000800 */
[----:B------:R-:W-:-:S04]  /*e650*/  IMAD.WIDE.U32 R2, R5, R12, R2 ;  /* 0x0000000c05027225 */ /* 0x000fc800078e0002 */
[----:B------:R-:W-:-:S03]  /*e660*/  IMAD R5, R5, R13, R0 ;  /* 0x0000000d05057224 */ /* 0x000fc600078e0200 */
[----:B------:R-:W1:Y:S01]  /*e670*/  LDC R18, c[0x0][0x658] ;  /* 0x00019600ff127b82 */ /* 0x000e620000000800 */
[----:B------:R-:W-:Y:S01]  /*e680*/  I2FP.F32.U32 R0, R16 ;  /* 0x0000001000007245 */ /* 0x000fe20000201000 */
[----:B------:R-:W-:Y:S01]  /*e690*/  IMAD.IADD R3, R3, 0x1, R5 ;  /* 0x0000000103037824 */ /* 0x000fe200078e0205 */
[----:B0-----:R-:W-:Y:S01]  /*e6a0*/  ISETP.NE.U32.AND P0, PT, R20, RZ, PT ;  /* 0x000000ff1400720c */ /* 0x001fe20003f05070 */
[----:B------:R-:W-:Y:S02]  /*e6b0*/  IMAD.MOV.U32 R5, RZ, RZ, -0x1 ;  /* 0xffffffffff057424 */ /* 0x000fe400078e00ff */
[----:B------:R-:W-:Y:S02]  /*e6c0*/  FMUL R0, R0, UR6 ;  /* 0x0000000600007c20 */ /* 0x000fe40008400000 */
[----:B------:R-:W0:Y:S01]  /*e6d0*/  LDC R13, c[0x0][0x148] ;  /* 0x00005200ff0d7b82 */ /* 0x000e220000000800 */
[----:B--2---:R-:W-:Y:S01]  /*e6e0*/  SHF.R.U64 R10, R2, R4, R3 ;  /* 0x00000004020a7219 */ /* 0x004fe20000001203 */
[----:B------:R2:W0:Y:S01]  /*e6f0*/  F2I.U32.TRUNC.NTZ R12, R0 ;  /* 0x00000000000c7305 */ /* 0x000422000020f000 */
[----:B------:R-:W-:-:S02]  /*e700*/  ISETP.NE.AND.EX P0, PT, R21, RZ, PT, P0 ;  /* 0x000000ff1500720c */ /* 0x000fc40003f05300 */
[----:B------:R-:W-:-:S03]  /*e710*/  SHF.R.U32.HI R3, RZ, R4, R3 ;  /* 0x00000004ff037219 */ /* 0x000fc60000011603 */
[----:B------:R-:W0:Y:S01]  /*e720*/  LDC R14, c[0x0][0x600] ;  /* 0x00018000ff0e7b82 */ /* 0x000e220000000800 */
[-CC-:B-----5:R-:W-:Y:S02]  /*e730*/  SHF.R.U64 R8, R10, R6.reuse, R3.reuse ;  /* 0x000000060a087219 */ /* 0x1a0fe40000001203 */
[----:B------:R-:W-:-:S05]  /*e740*/  SHF.R.U32.HI R3, RZ, R6, R3 ;  /* 0x00000006ff037219 */ /* 0x000fca0000011603 */
[----:B------:R-:W0:Y:S01]  /*e750*/  LDC R19, c[0x0][0x648] ;  /* 0x00019200ff137b82 */ /* 0x000e220000000800 */
[-CC-:B-1----:R-:W-:Y:S02]  /*e760*/  SHF.R.U64 R11, R8, R18.reuse, R3.reuse ;  /* 0x00000012080b7219 */ /* 0x182fe40000001203 */
[-C--:B------:R-:W-:Y:S02]  /*e770*/  SHF.L.U32 R5, R5, R18.reuse, RZ ;  /* 0x0000001205057219 */ /* 0x080fe400000006ff */
[-C--:B------:R-:W-:Y:S01]  /*e780*/  SHF.R.U32.HI R3, RZ, R18.reuse, R3 ;  /* 0x00000012ff037219 */ /* 0x080fe20000011603 */
[----:B------:R-:W-:Y:S01]  /*e790*/  IMAD.MOV.U32 R2, RZ, RZ, R11 ;  /* 0x000000ffff027224 */ /* 0x000fe200078e000b */
[----:B------:R-:W-:Y:S01]  /*e7a0*/  SHF.L.U32 R34, R7, R18, RZ ;  /* 0x0000001207227219 */ /* 0x000fe200000006ff */
[----:B------:R-:W1:Y:S01]  /*e7b0*/  LDC R22, c[0x0][0x638] ;  /* 0x00018e00ff167b82 */ /* 0x000e620000000800 */
[----:B------:R-:W-:-:S07]  /*e7c0*/  LOP3.LUT R17, RZ, R5, RZ, 0x33, !PT ;  /* 0x00000005ff117212 */ /* 0x000fce00078e33ff */
[----:B------:R-:W0:Y:S01]  /*e7d0*/  LDC R23, c[0x0][0x610] ;  /* 0x00018400ff177b82 */ /* 0x000e220000000800 */
[----:B--2---:R-:W-:Y:S05]  /*e7e0*/  @!P0 BRA `(.L_x_293) ;  /* 0x0000000000288947 */ /* 0x004fea0003800000 */
[----:B------:R-:W2:Y:S02]  /*e7f0*/  LDC R0, c[0x0][0x64c] ;  /* 0x00019300ff007b82 */ /* 0x000ea40000000800 */
[----:B--2---:R-:W-:-:S05]  /*e800*/  IADD3 R7, P0, R11, R0, RZ ;  /* 0x000000000b077210 */ /* 0x004fca0007f1e0ff */
        /* <DEDUP_REMOVED lines=8> */
.L_x_293:
[----:B0-----:R-:W-:Y:S01]  /*e890*/  SHF.R.U64 R0, R2, R19, R3 ;  /* 0x0000001302007219 */ /* 0x001fe20000001203 */
[----:B------:R-:W-:Y:S01]  /*e8a0*/  VIADD R3, R14, 0xffffffff ;  /* 0xffffffff0e037836 */ /* 0x000fe20000000000 */
[----:B------:R-:W-:Y:S01]  /*e8b0*/  LOP3.LUT R5, R8, R17, RZ, 0xc0, !PT ;  /* 0x0000001108057212 */ /* 0x000fe200078ec0ff */
[----:B------:R-:W-:Y:S01]  /*e8c0*/  IMAD.MOV R12, RZ, RZ, -R12 ;  /* 0x000000ffff0c7224 */ /* 0x000fe200078e0a0c */
[----:B------:R-:W-:Y:S01]  /*e8d0*/  R2UR UR22, R24 ;  /* 0x00000000181672ca */ /* 0x000fe200000e0000 */
[----:B------:R-:W-:Y:S01]  /*e8e0*/  IMAD.MOV R2, RZ, RZ, -R0 ;  /* 0x000000ffff027224 */ /* 0x000fe200078e0a00 */
[----:B------:R-:W-:Y:S01]  /*e8f0*/  LOP3.LUT R3, R10, R3, RZ, 0xc0, !PT ;  /* 0x000000030a037212 */ /* 0x000fe200078ec0ff */
[----:B------:R-:W-:Y:S02]  /*e900*/  IMAD R34, R34, R0, R5 ;  /* 0x0000000022227224 */ /* 0x000fe400078e0205 */
[----:B------:R-:W-:Y:S02]  /*e910*/  @P2 IMAD R15, R13, R12, R16 ;  /* 0x0000000c0d0f2224 */ /* 0x000fe400078e0210 */
[----:B-1----:R-:W-:-:S02]  /*e920*/  IMAD R0, R2, R22, R11 ;  /* 0x0000001602007224 */ /* 0x002fc400078e020b */
[----:B------:R-:W-:Y:S02]  /*e930*/  IMAD R34, R34, R23, R15 ;  /* 0x0000001722227224 */ /* 0x000fe400078e020f */
[----:B------:R-:W-:Y:S02]  /*e940*/  IMAD R3, R0, R14, R3 ;  /* 0x0000000e00037224 */ /* 0x000fe400078e0203 */
[----:B------:R-:W-:-:S03]  /*e950*/  IMAD.MOV.U32 R0, RZ, RZ, 0x1 ;  /* 0x00000001ff007424 */ /* 0x000fc600078e00ff */
[----:B------:R-:W-:Y:S02]  /*e960*/  SEL R2, R3, R34, !P2 ;  /* 0x0000002203027207 */ /* 0x000fe40005000000 */
[----:B------:R-:W-:-:S03]  /*e970*/  SEL R34, R34, R3, !P2 ;  /* 0x0000000322227207 */ /* 0x000fc60005000000 */
[----:B------:R2:W-:Y:S04]  /*e980*/  STL [R1+0x80], R2 ;  /* 0x0000800201007387 */ /* 0x0005e80000100800 */
.L_x_291:
[----:B------:R0:W-:Y:S01]  /*e990*/  STL [R1+0x84], R34 ;  /* 0x0000842201007387 */ /* 0x0001e20000100800 */
[----:B------:R-:W-:-:S13]  /*e9a0*/  LOP3.LUT P0, RZ, R0, 0xff, RZ, 0xc0, !PT ;  /* 0x000000ff00ff7812 */ /* 0x000fda000780c0ff */
[----:B0-----:R-:W-:Y:S05]  /*e9b0*/  @P0 BRA `(.L_x_294) ;  /* 0xffffff2800140947 */ /* 0x001fea000383ffff */
[----:B------:R-:W-:Y:S05]  /*e9c0*/  EXIT ;  /* 0x000000000000794d */ /* 0x000fea0003800000 */
.L_x_4:
[----:B------:R-:W2:Y:S01]  /*e9d0*/  LDL R16, [R1+0x7c] ;  /* 0x00007c0001107983 */ /* 0x000ea20000100800 */
[----:B------:R-:W-:-:S03]  /*e9e0*/  ULDC.64 UR4, c[0x0][0x650] ;  /* 0x0001940000047ab9 */ /* 0x000fc60000000a00 */
[----:B------:R-:W3:Y:S01]  /*e9f0*/  LDL R17, [R1+0x78] ;  /* 0x0000780001117983 */ /* 0x000ee20000100800 */
[----:B------:R-:W-:Y:S01]  /*ea00*/  PRMT R4, RZ, 0x7610, R4 ;  /* 0x00007610ff047816 */ /* 0x000fe20000000004 */
[----:B------:R-:W-:Y:S02]  /*ea10*/  IMAD.MOV.U32 R5, RZ, RZ, -0x1 ;  /* 0xffffffffff057424 */ /* 0x000fe400078e00ff */
[----:B------:R-:W-:Y:S02]  /*ea20*/  IMAD.MOV.U32 R6, RZ, RZ, -0x1 ;  /* 0xffffffffff067424 */ /* 0x000fe400078e00ff */
[----:B------:R-:W-:Y:S01]  /*ea30*/  IMAD.MOV.U32 R11, RZ, RZ, -0x1 ;  /* 0xffffffffff0b7424 */ /* 0x000fe200078e00ff */
[----:B--2---:R-:W-:-:S04]  /*ea40*/  ISETP.GE.U32.AND P0, PT, R16, UR4, PT ;  /* 0x0000000410007c0c */ /* 0x004fc8000bf06070 */
[----:B---3--:R-:W-:-:S13]  /*ea50*/  ISETP.GE.U32.AND.EX P0, PT, R17, UR5, PT, P0 ;  /* 0x0000000511007c0c */ /* 0x008fda000bf06100 */
[----:B------:R-:W-:Y:S05]  /*ea60*/  @P0 BRA `(.L_x_295) ;  /* 0x00000004005c0947 */ /* 0x000fea0003800000 */
        /* <DEDUP_REMOVED lines=18> */
.L_x_296:
[-CC-:B------:R-:W-:Y:S01]  /*eb90*/  SHF.R.U64 R11, R8, R12.reuse, R9.reuse ;  /* 0x0000000c080b7219 */ /* 0x180fe20000001209 */
[----:B------:R-:W0:Y:S01]  /*eba0*/  LDC.64 R20, c[0x0][0x640] ;  /* 0x00019000ff147b82 */ /* 0x000e220000000a00 */
[----:B------:R-:W-:Y:S01]  /*ebb0*/  SHF.R.U32.HI R3, RZ, R12, R9 ;  /* 0x0000000cff037219 */ /* 0x000fe20000011609 */
[----:B------:R-:W-:Y:S01]  /*ebc0*/  ULDC UR4, c[0x0][0x150] ;  /* 0x0000540000047ab9 */ /* 0x000fe20000000800 */
[----:B------:R-:W-:Y:S01]  /*ebd0*/  IADD3 R7, P0, RZ, -R11, RZ ;  /* 0x8000000bff077210 */ /* 0x000fe20007f1e0ff */
[----:B------:R-:W-:Y:S01]  /*ebe0*/  IMAD.MOV.U32 R4, RZ, RZ, R16 ;  /* 0x000000ffff047224 */ /* 0x000fe200078e0010 */
[----:B------:R-:W-:Y:S01]  /*ebf0*/  I2FP.F32.U32 R6, R2 ;  /* 0x0000000200067245 */ /* 0x000fe20000201000 */
[----:B------:R-:W-:Y:S02]  /*ec00*/  IMAD.MOV.U32 R5, RZ, RZ, R17 ;  /* 0x000000ffff057224 */ /* 0x000fe400078e0011 */
[----:B------:R-:W1:Y:S01]  /*ec10*/  LDC R10, c[0x0][0x618] ;  /* 0x00018600ff0a7b82 */ /* 0x000e620000000800 */
[----:B------:R-:W-:-:S02]  /*ec20*/  IMAD.X R3, RZ, RZ, ~R3, P0 ;  /* 0x000000ffff037224 */ /* 0x000fc400000e0e03 */
[----:B------:R-:W-:Y:S01]  /*ec30*/  FMUL R9, R6, UR4 ;  /* 0x0000000406097c20 */ /* 0x000fe20008400000 */
[----:B------:R-:W-:Y:S01]  /*ec40*/  IMAD.WIDE.U32 R4, R7, R14, R4 ;  /* 0x0000000e07047225 */ /* 0x000fe200078e0004 */
[----:B------:R-:W-:-:S03]  /*ec50*/  ULDC UR4, c[0x0][0x154] ;  /* 0x0000550000047ab9 */ /* 0x000fc60000000800 */
[----:B------:R-:W-:Y:S01]  /*ec60*/  IMAD R6, R3, R14, RZ ;  /* 0x0000000e03067224 */ /* 0x000fe200078e02ff */
[----:B------:R-:W2:Y:S01]  /*ec70*/  LDC R13, c[0x0][0x144] ;  /* 0x00005100ff0d7b82 */ /* 0x000ea20000000800 */
[----:B------:R-:W3:Y:S02]  /*ec80*/  F2I.U32.TRUNC.NTZ R9, R9 ;  /* 0x0000000900097305 */ /* 0x000ee4000020f000 */
[----:B------:R-:W-:Y:S02]  /*ec90*/  IMAD R3, R7, R15, R6 ;  /* 0x0000000f07037224 */ /* 0x000fe400078e0206 */
[----:B------:R-:W-:Y:S02]  /*eca0*/  IMAD.MOV.U32 R6, RZ, RZ, -0x1 ;  /* 0xffffffffff067424 */ /* 0x000fe400078e00ff */
[----:B------:R-:W-:Y:S01]  /*ecb0*/  IMAD.IADD R3, R5, 0x1, R3 ;  /* 0x0000000105037824 */ /* 0x000fe200078e0203 */
[----:B------:R-:W4:Y:S01]  /*ecc0*/  LDC R12, c[0x0][0x608] ;  /* 0x00018200ff0c7b82 */ /* 0x000f220000000800 */
[----:B------:R-:W-:-:S02]  /*ecd0*/  I2FP.F32.U32 R5, R0 ;  /* 0x0000000000057245 */ /* 0x000fc40000201000 */
[----:B0-----:R-:W-:-:S03]  /*ece0*/  ISETP.NE.U32.AND P0, PT, R20, RZ, PT ;  /* 0x000000ff1400720c */ /* 0x001fc60003f05070 */
[----:B------:R-:W-:Y:S01]  /*ecf0*/  FMUL R5, R5, UR4 ;  /* 0x0000000405057c20 */ /* 0x000fe20008400000 */
[----:B------:R-:W-:Y:S01]  /*ed00*/  ISETP.NE.AND.EX P0, PT, R21, RZ, PT, P0 ;  /* 0x000000ff1500720c */ /* 0x000fe20003f05300 */
[----:B------:R-:W0:Y:S01]  /*ed10*/  LDC R7, c[0x0][0x658] ;  /* 0x00019600ff077b82 */ /* 0x000e220000000800 */
[-C--:B-1----:R-:W-:Y:S01]  /*ed20*/  SHF.R.U64 R8, R4, R10.reuse, R3 ;  /* 0x0000000a04087219 */ /* 0x082fe20000001203 */
[----:B---3--:R-:W-:Y:S01]  /*ed30*/  IMAD.MOV R4, RZ, RZ, -R9 ;  /* 0x000000ffff047224 */ /* 0x008fe200078e0a09 */
[----:B------:R-:W-:Y:S02]  /*ed40*/  SHF.R.U32.HI R3, RZ, R10, R3 ;  /* 0x0000000aff037219 */ /* 0x000fe40000011603 */
[----:B------:R1:W3:Y:S03]  /*ed50*/  F2I.U32.TRUNC.NTZ R10, R5 ;  /* 0x00000005000a7305 */ /* 0x0002e6000020f000 */
[----:B------:R-:W1:Y:S01]  /*ed60*/  LDC R17, c[0x0][0x148] ;  /* 0x00005200ff117b82 */ /* 0x000e620000000800 */
[----:B--2---:R-:W-:-:S02]  /*ed70*/  IMAD R19, R13, R4, R2 ;  /* 0x000000040d137224 */ /* 0x004fc400078e0202 */
[----:B------:R-:W-:-:S05]  /*ed80*/  IMAD.MOV.U32 R4, RZ, RZ, 0x1 ;  /* 0x00000001ff047424 */ /* 0x000fca00078e00ff */
[----:B------:R-:W2:Y:S01]  /*ed90*/  LDC R14, c[0x0][0x600] ;  /* 0x00018000ff0e7b82 */ /* 0x000ea20000000800 */
[-CC-:B----4-:R-:W-:Y:S02]  /*eda0*/  SHF.R.U64 R13, R8, R12.reuse, R3.reuse ;  /* 0x0000000c080d7219 */ /* 0x190fe40000001203 */
[----:B------:R-:W-:-:S05]  /*edb0*/  SHF.R.U32.HI R2, RZ, R12, R3 ;  /* 0x0000000cff027219 */ /* 0x000fca0000011603 */
[----:B------:R-:W4:Y:S01]  /*edc0*/  LDC R16, c[0x0][0x648] ;  /* 0x00019200ff107b82 */ /* 0x000f220000000800 */
[-CC-:B0-----:R-:W-:Y:S02]  /*edd0*/  SHF.R.U64 R15, R13, R7.reuse, R2.reuse ;  /* 0x000000070d0f7219 */ /* 0x181fe40000001202 */
[-C--:B------:R-:W-:Y:S02]  /*ede0*/  SHF.L.U32 R6, R6, R7.reuse, RZ ;  /* 0x0000000706067219 */ /* 0x080fe400000006ff */
[-C--:B------:R-:W-:Y:S01]  /*edf0*/  SHF.R.U32.HI R3, RZ, R7.reuse, R2 ;  /* 0x00000007ff037219 */ /* 0x080fe20000011602 */
[----:B------:R-:W-:Y:S01]  /*ee00*/  IMAD.MOV.U32 R2, RZ, RZ, R15 ;  /* 0x000000ffff027224 */ /* 0x000fe200078e000f */
[----:B------:R-:W-:Y:S01]  /*ee10*/  SHF.L.U32 R12, R4, R7, RZ ;  /* 0x00000007040c7219 */ /* 0x000fe200000006ff */
[----:B------:R-:W0:Y:S01]  /*ee20*/  LDC R18, c[0x0][0x638] ;  /* 0x00018e00ff127b82 */ /* 0x000e220000000800 */
[----:B------:R-:W-:-:S07]  /*ee30*/  LOP3.LUT R22, RZ, R6, RZ, 0x33, !PT ;  /* 0x00000006ff167212 */ /* 0x000fce00078e33ff */
        /* <DEDUP_REMOVED lines=12> */
.L_x_297:
[----:B----4-:R-:W-:Y:S01]  /*ef00*/  SHF.R.U64 R3, R2, R16, R3 ;  /* 0x0000001002037219 */ /* 0x010fe20000001203 */
[----:B--2---:R-:W-:Y:S01]  /*ef10*/  VIADD R5, R14, 0xffffffff ;  /* 0xffffffff0e057836 */ /* 0x004fe20000000000 */
[----:B------:R-:W-:Y:S01]  /*ef20*/  LOP3.LUT R2, R13, R22, RZ, 0xc0, !PT ;  /* 0x000000160d027212 */ /* 0x000fe200078ec0ff */
[----:B------:R-:W-:Y:S02]  /*ef30*/  IMAD.MOV R10, RZ, RZ, -R10 ;  /* 0x000000ffff0a7224 */ /* 0x000fe400078e0a0a */
[----:B------:R-:W-:Y:S02]  /*ef40*/  IMAD.MOV R4, RZ, RZ, -R3 ;  /* 0x000000ffff047224 */ /* 0x000fe400078e0a03 */
[----:B------:R-:W-:Y:S01]  /*ef50*/  IMAD R2, R12, R3, R2 ;  /* 0x000000030c027224 */ /* 0x000fe200078e0202 */
[----:B------:R-:W-:Y:S01]  /*ef60*/  LOP3.LUT R3, R8, R5, RZ, 0xc0, !PT ;  /* 0x0000000508037212 */ /* 0x000fe200078ec0ff */
[----:B------:R-:W-:Y:S02]  /*ef70*/  @P2 IMAD R19, R17, R10, R0 ;  /* 0x0000000a11132224 */ /* 0x000fe400078e0200 */
[----:B0-----:R-:W-:-:S02]  /*ef80*/  IMAD R0, R4, R18, R15 ;  /* 0x0000001204007224 */ /* 0x001fc400078e020f */
[----:B------:R-:W-:Y:S02]  /*ef90*/  IMAD R5, R2, R23, R19 ;  /* 0x0000001702057224 */ /* 0x000fe400078e0213 */
[----:B------:R-:W-:Y:S02]  /*efa0*/  IMAD R0, R0, R14, R3 ;  /* 0x0000000e00007224 */ /* 0x000fe400078e0203 */
[----:B------:R-:W-:-:S03]  /*efb0*/  IMAD.MOV.U32 R4, RZ, RZ, 0x1 ;  /* 0x00000001ff047424 */ /* 0x000fc600078e00ff */
[----:B------:R-:W-:Y:S02]  /*efc0*/  SEL R6, R0, R5, !P2 ;  /* 0x0000000500067207 */ /* 0x000fe40005000000 */
[----:B------:R-:W-:-:S07]  /*efd0*/  SEL R5, R5, R0, !P2 ;  /* 0x0000000005057207 */ /* 0x000fce0005000000 */
.L_x_295:
[----:B------:R-:W-:-:S08]  /*efe0*/  NOP ;  /* 0x0000000000007918 */ /* 0x000fd00000000000 */
[----:B------:R-:W0:-:S00]  /*eff0*/  USETMAXREG.DEALLOC.CTAPOOL 0x28 ;  /* 0x00000028000079c8 */ /* 0x000e0000080e0500 */
[----:B------:R-:W-:-:S13]  /*f000*/  ISETP.NE.AND P0, PT, RZ, UR8, PT ;  /* 0x00000008ff007c0c */ /* 0x000fda000bf05270 */
[----:B------:R-:W-:Y:S05]  /*f010*/  @P0 EXIT ;  /* 0x000000000000094d */ /* 0x000fea0003800000 */
[----:B0-----:R-:W-:Y:S01]  /*f020*/  LOP3.LUT P0, RZ, R4, 0xff, RZ, 0xc0, !PT ;  /* 0x000000ff04ff7812 */ /* 0x001fe2000780c0ff */
[----:B------:R-:W-:Y:S02]  /*f030*/  IMAD.MOV.U32 R0, RZ, RZ, 0x1 ;  /* 0x00000001ff007424 */ /* 0x000fe400078e00ff */
[----:B------:R-:W-:-:S10]  /*f040*/  IMAD.MOV.U32 R8, RZ, RZ, RZ ;  /* 0x000000ffff087224 */ /* 0x000fd400078e00ff */
[----:B------:R-:W-:Y:S05]  /*f050*/  @!P0 BRA `(.L_x_298) ;  /* 0x0000000c00508947 */ /* 0x000fea0003800000 */
[----:B------:R-:W0:Y:S01]  /*f060*/  S2R R2, SR_TID.X ;  /* 0x0000000000027919 */ /* 0x000e220000002100 */
[----:B------:R-:W-:Y:S01]  /*f070*/  ULDC UR4, c[0x0][0x28c] ;  /* 0x0000a30000047ab9 */ /* 0x000fe20000000800 */
[----:B------:R-:W-:Y:S01]  /*f080*/  ULDC UR6, c[0x0][0x658] ;  /* 0x0001960000067ab9 */ /* 0x000fe20000000800 */
[----:B------:R-:W-:Y:S01]  /*f090*/  UIADD3 UR10, UR4, 0x1f, URZ ;  /* 0x0000001f040a7890 */ /* 0x000fe2000fffe03f */
[----:B------:R-:W-:Y:S01]  /*f0a0*/  BSSY B0, `(.L_x_298) ;  /* 0x00000cf000007945 */ /* 0x000fe20003800000 */
[----:B------:R-:W-:Y:S01]  /*f0b0*/  UMOV UR7, 0xffffffff ;  /* 0xffffffff00077882 */ /* 0x000fe20000000000 */
[----:B------:R-:W-:Y:S01]  /*f0c0*/  ULDC UR5, c[0x0][0x600] ;  /* 0x0001800000057ab9 */ /* 0x000fe20000000800 */
[----:B------:R-:W-:Y:S01]  /*f0d0*/  UMOV UR9, 0x1 ;  /* 0x0000000100097882 */ /* 0x000fe20000000000 */
[----:B------:R-:W-:Y:S01]  /*f0e0*/  USHF.L.U32 UR7, UR7, UR6, URZ ;  /* 0x0000000607077299 */ /* 0x000fe2000800063f */
[----:B------:R-:W-:Y:S01]  /*f0f0*/  IMAD.MOV.U32 R9, RZ, RZ, 0x1 ;  /* 0x00000001ff097424 */ /* 0x000fe200078e00ff */
[----:B------:R-:W-:Y:S01]  /*f100*/  UIADD3 UR4, UR5, -0x1, URZ ;  /* 0xffffffff05047890 */ /* 0x000fe2000fffe03f */
[----:B------:R-:W-:Y:S01]  /*f110*/  IMAD.MOV.U32 R0, RZ, RZ, 0x1 ;  /* 0x00000001ff007424 */ /* 0x000fe200078e00ff */
[----:B------:R-:W-:Y:S01]  /*f120*/  USHF.R.S32.HI UR11, URZ, 0x1f, UR10 ;  /* 0x0000001f3f0b7899 */ /* 0x000fe2000801140a */
[----:B------:R-:W-:Y:S01]  /*f130*/  IMAD.MOV.U32 R8, RZ, RZ, RZ ;  /* 0x000000ffff087224 */ /* 0x000fe200078e00ff */
[----:B------:R-:W-:Y:S01]  /*f140*/  ULDC UR8, c[0x0][0xc] ;  /* 0x0000030000087ab9 */ /* 0x000fe20000000800 */
[----:B------:R-:W-:-:S02]  /*f150*/  USHF.L.U32 UR5, UR9, UR6, URZ ;  /* 0x0000000609057299 */ /* 0x000fc4000800063f */
[----:B------:R-:W-:Y:S01]  /*f160*/  ULEA.HI UR11, UR11, UR10, URZ, 0x5 ;  /* 0x0000000a0b0b7291 */ /* 0x000fe2000f8f283f */
[----:B------:R-:W-:Y:S01]  /*f170*/  ULDC UR9, c[0x0][0x10] ;  /* 0x0000040000097ab9 */ /* 0x000fe20000000800 */
[----:B------:R-:W-:Y:S02]  /*f180*/  ULOP3.LUT UR6, URZ, UR7, URZ, 0x33, !UPT ;  /* 0x000000073f067292 */ /* 0x000fe4000f8e333f */
[----:B------:R-:W-:Y:S01]  /*f190*/  UIMAD.WIDE.U32 UR8, UR8, UR9, URZ ;  /* 0x00000009080872a5 */ /* 0x000fe2000f8e003f */
[----:B------:R-:W-:Y:S01]  /*f1a0*/  ULDC UR7, c[0x0][0x14] ;  /* 0x0000050000077ab9 */ /* 0x000fe20000000800 */
[----:B------:R-:W-:Y:S02]  /*f1b0*/  USHF.R.S32.HI UR20, URZ, 0x5, UR11 ;  /* 0x000000053f147899 */ /* 0x000fe4000801140b */
[----:B------:R-:W-:Y:S02]  /*f1c0*/  UIMAD.WIDE.U32 UR22, UR8, UR7, URZ ;  /* 0x00000007081672a5 */ /* 0x000fe4000f8e003f */
[----:B------:R-:W-:-:S02]  /*f1d0*/  UIMAD UR18, UR9, UR7, URZ ;  /* 0x00000007091272a4 */ /* 0x000fc4000f8e023f */
[----:B------:R-:W-:Y:S01]  /*f1e0*/  ULOP3.LUT UR26, UR13, 0x2, URZ, 0xfc, !UPT ;  /* 0x000000020d1a7892 */ /* 0x000fe2000f8efc3f */
[C---:B0-----:R-:W-:Y:S01]  /*f1f0*/  LOP3.LUT P3, RZ, R2.reuse, 0x7f, RZ, 0xc0, !PT ;  /* 0x0000007f02ff7812 */ /* 0x041fe2000786c0ff */
[----:B------:R-:W-:Y:S01]  /*f200*/  UIADD3 UR18, UR23, UR18, URZ ;  /* 0x0000001217127290 */ /* 0x000fe2000fffe03f */
[----:B------:R-:W-:Y:S01]  /*f210*/  LOP3.LUT P0, RZ, R2, 0x1f, RZ, 0xc0, !PT ;  /* 0x0000001f02ff7812 */ /* 0x000fe2000780c0ff */
[----:B------:R-:W-:Y:S01]  /*f220*/  UIADD3 UR27, UR20, 0x1, URZ ;  /* 0x00000001141b7890 */ /* 0x000fe2000fffe03f */
[----:B------:R-:W-:Y:S02]  /*f230*/  ULDC.64 UR24, c[0x0][0x198] ;  /* 0x0000660000187ab9 */ /* 0x000fe40000000a00 */
[----:B------:R-:W-:-:S13]  /*f240*/  PLOP3.LUT P0, PT, P0, P3, PT, 0x8a, 0x0 ;  /* 0x000000000000781c */ /* 0x000fda0000707172 */
.L_x_310:
[----:B------:R-:W-:-:S03]  /*f250*/  UMOV UR7, 0xffffffff ;  /* 0xffffffff00077882 */ /* 0x000fc60000000000 */
[----:B------:R-:W-:Y:S05]  /*f260*/  BRA.DIV UR7, `(.L_x_299) ;  /* 0x0000001607c07947 */ /* 0x000fea000b800000 */
[----:B------:R-:W-:-:S13]  /*f270*/  ELECT P1, URZ, PT ;  /* 0x00000000003f782f */ /* 0x000fda0003820000 */
.L_x_335:
[----:B------:R-:W0:Y:S01]  /*f280*/  LDC R2, c[0x0][0x28c] ;  /* 0x0000a300ff027b82 */ /* 0x000e220000000800 */
[----:B------:R-:W-:Y:S01]  /*f290*/  BSSY B1, `(.L_x_300) ;  /* 0x0000038000017945 */ /* 0x000fe20003800000 */
[----:B0-----:R-:W-:-:S13]  /*f2a0*/  ISETP.LT.OR P1, PT, R2, 0x1, !P1 ;  /* 0x000000010200780c */ /* 0x001fda0004f21670 */
[----:B------:R-:W-:Y:S05]  /*f2b0*/  @P1 BRA `(.L_x_301) ;  /* 0x0000000000d41947 */ /* 0x000fea0003800000 */
[----:B------:R-:W-:Y:S02]  /*f2c0*/  IMAD.SHL.U32 R6, R6, 0x100, RZ ;  /* 0x0000010006067824 */ /* 0x000fe400078e00ff */
[----:B------:R-:W-:Y:S02]  /*f2d0*/  IMAD.SHL.U32 R7, R5, 0x80, RZ ;  /* 0x0000008005077824 */ /* 0x000fe400078e00ff */
[----:B------:R-:W-:Y:S02]  /*f2e0*/  IMAD.MOV.U32 R12, RZ, RZ, RZ ;  /* 0x000000ffff0c7224 */ /* 0x000fe400078e00ff */
[----:B------:R-:W-:Y:S02]  /*f2f0*/  IMAD.U32 R14, RZ, RZ, UR27 ;  /* 0x0000001bff0e7e24 */ /* 0x000fe4000f8e00ff */
[----:B------:R-:W-:Y:S02]  /*f300*/  IMAD.MOV.U32 R2, RZ, RZ, R0 ;  /* 0x000000ffff027224 */ /* 0x000fe400078e0000 */
[----:B------:R-:W-:-:S07]  /*f310*/  IMAD.MOV.U32 R3, RZ, RZ, R8 ;  /* 0x000000ffff037224 */ /* 0x000fce00078e0008 */
.L_x_305:
[----:B------:R-:W0:Y:S01]  /*f320*/  S2R R5, SR_CgaCtaId ;  /* 0x0000000000057919 */ /* 0x000e220000008800 */
[----:B------:R-:W-:-:S04]  /*f330*/  MOV R4, 0x400 ;  /* 0x0000040000047802 */ /* 0x000fc80000000f00 */
[----:B0-----:R-:W-:Y:S02]  /*f340*/  LEA R10, R5, R4, 0x18 ;  /* 0x00000004050a7211 */ /* 0x001fe400078ec0ff */
[----:B------:R-:W-:Y:S01]  /*f350*/  SHF.L.U32 R4, R2, 0x1f, RZ ;  /* 0x0000001f02047819 */ /* 0x000fe200000006ff */
[----:B------:R-:W0:Y:S02]  /*f360*/  @!P3 LDC R5, c[0x0][0x500] ;  /* 0x00014000ff05bb82 */ /* 0x000e240000000800 */
[----:B------:R-:W-:-:S04]  /*f370*/  IMAD R13, R3, 0x8, R10 ;  /* 0x00000008030d7824 */ /* 0x000fc800078e020a */
[----:B------:R-:W1:Y:S02]  /*f380*/  SYNCS.PHASECHK.TRANS64.TRYWAIT P1, [R13+URZ+0x90], R4 ;  /* 0x000090040d0075a7 */ /* 0x000e64000802017f */
[----:B-1----:R-:W-:Y:S05]  /*f390*/  @!P1 BRA `(.L_x_302) ;  /* 0x0000001400949947 */ /* 0x002fea0003800000 */
.L_x_336:
[----:B------:R-:W-:Y:S01]  /*f3a0*/  UPRMT UR7, UR26, 0x9910, URZ ;  /* 0x000099101a077896 */ /* 0x000fe2000800003f */
[----:B0-----:R0:W-:Y:S03]  /*f3b0*/  @!P3 SYNCS.ARRIVE.TRANS64 RZ, [R13+URZ], R5 ;  /* 0x000000050dffb9a7 */ /* 0x0011e6000800003f */
[----:B------:R-:W-:-:S06]  /*f3c0*/  UISETP.NE.AND UP0, UPT, UR7, 0x2, UPT ;  /* 0x000000020700788c */ /* 0x000fcc000bf05270 */
[----:B------:R-:W-:-:S13]  /*f3d0*/  PLOP3.LUT P1, PT, PT, PT, UP0, 0x80, 0x0 ;  /* 0x000000000000781c */ /* 0x000fda0003f2f008 */
[----:B0-----:R-:W-:Y:S05]  /*f3e0*/  @P1 BRA `(.L_x_303) ;  /* 0x0000000000041947 */ /* 0x001fea0003800000 */
[----:B------:R-:W-:Y:S01]  /*f3f0*/  BPT.TRAP 0x1 ;  /* 0x000000040000795c */ /* 0x000fe20000300000 */
.L_x_303:
[----:B------:R-:W-:Y:S05]  /*f400*/  @P0 BRA `(.L_x_304) ;  /* 0x0000000000040947 */ /* 0x000fea0003800000 */
[----:B------:R-:W-:Y:S01]  /*f410*/  BPT.TRAP 0x1 ;  /* 0x000000040000795c */ /* 0x000fe20000300000 */
.L_x_304:
[--C-:B-1----:R-:W-:Y:S01]  /*f420*/  IMAD R4, R3, 0x1000, R10.reuse ;  /* 0x0000100003047824 */ /* 0x102fe200078e020a */
[----:B------:R-:W-:Y:S01]  /*f430*/  R2UR UR9, R13 ;  /* 0x000000000d0972ca */ /* 0x000fe200000e0000 */
[----:B------:R-:W-:Y:S01]  /*f440*/  IMAD R10, R3, 0x2000, R10 ;  /* 0x00002000030a7824 */ /* 0x000fe200078e020a */
[----:B------:R-:W-:Y:S01]  /*f450*/  UIADD3 UR14, UP0, UR24, 0xf0, URZ ;  /* 0x000000f0180e7890 */ /* 0x000fe2000ff1e03f */
[----:B------:R-:W-:Y:S01]  /*f460*/  VIADD R14, R14, 0xffffffff ;  /* 0xffffffff0e0e7836 */ /* 0x000fe20000000000 */
[----:B------:R-:W-:Y:S01]  /*f470*/  R2UR UR7, R4 ;  /* 0x00000000040772ca */ /* 0x000fe200000e0000 */
[----:B------:R-:W-:Y:S01]  /*f480*/  UIADD3 UR28, UP1, UR24, 0x1f0, URZ ;  /* 0x000001f0181c7890 */ /* 0x000fe2000ff3e03f */
[----:B------:R-:W-:Y:S01]  /*f490*/  R2UR UR8, R10 ;  /* 0x000000000a0872ca */ /* 0x000fe200000e0000 */
[----:B------:R-:W-:Y:S01]  /*f4a0*/  UIADD3.X UR15, URZ, UR25, URZ, UP0, !UPT ;  /* 0x000000193f0f7290 */ /* 0x000fe200087fe43f */
[----:B------:R-:W-:Y:S01]  /*f4b0*/  R2UR UR11, R7 ;  /* 0x00000000070b72ca */ /* 0x000fe200000e0000 */
[----:B------:R-:W-:Y:S01]  /*f4c0*/  VIADD R3, R3, 0x1 ;  /* 0x0000000103037836 */ /* 0x000fe20000000000 */
[----:B------:R-:W-:Y:S01]  /*f4d0*/  R2UR UR10, R12 ;  /* 0x000000000c0a72ca */ /* 0x000fe200000e0000 */
[----:B------:R-:W-:Y:S01]  /*f4e0*/  UIADD3.X UR29, URZ, UR25, URZ, UP1, !UPT ;  /* 0x000000193f1d7290 */ /* 0x000fe20008ffe43f */
[----:B------:R-:W-:Y:S01]  /*f4f0*/  R2UR UR12, R11 ;  /* 0x000000000b0c72ca */ /* 0x000fe200000e0000 */
[----:B------:R-:W-:Y:S01]  /*f500*/  UMOV UR16, 0x0 ;  /* 0x0000000000107882 */ /* 0x000fe20000000000 */
[----:B------:R-:W-:Y:S01]  /*f510*/  R2UR UR21, R6 ;  /* 0x00000000061572ca */ /* 0x000fe200000e0000 */
[----:B------:R-:W-:Y:S01]  /*f520*/  UMOV UR17, 0x10000000 ;  /* 0x1000000000117882 */ /* 0x000fe20000000000 */
[----:B------:R-:W-:Y:S01]  /*f530*/  ISETP.GT.AND P4, PT, R14, 0x1, PT ;  /* 0x000000010e00780c */ /* 0x000fe20003f84270 */
[----:B------:R-:W-:Y:S01]  /*f540*/  UIADD3 UR7, UR7, 0x200, URZ ;  /* 0x0000020007077890 */ /* 0x000fe2000fffe03f */
[----:B------:R-:W-:Y:S01]  /*f550*/  ISETP.NE.AND P1, PT, R3, 0x12, PT ;  /* 0x000000120300780c */ /* 0x000fe20003f25270 */
[----:B------:R-:W-:Y:S01]  /*f560*/  UIADD3 UR19, UR8, 0x12200, URZ ;  /* 0x0001220008137890 */ /* 0x000fe2000fffe03f */
[----:B------:R-:W-:-:S02]  /*f570*/  VIADD R12, R12, 0x20 ;  /* 0x000000200c0c7836 */ /* 0x000fc40000000000 */
[----:B------:R-:W-:Y:S02]  /*f580*/  SEL R5, RZ, 0x1, P1 ;  /* 0x00000001ff057807 */ /* 0x000fe40000800000 */
[----:B------:R-:W-:Y:S01]  /*f590*/  UMOV UR8, UR7 ;  /* 0x0000000700087c82 */ /* 0x000fe20008000000 */
[----:B------:R-:W-:Y:S01]  /*f5a0*/  SEL R3, R3, RZ, P1 ;  /* 0x000000ff03037207 */ /* 0x000fe20000800000 */
[----:B------:R0:W-:Y:S01]  /*f5b0*/  UTMALDG.3D [UR8], [UR14], desc[UR16] ;  /* 0x000010080e0075b4 */ /* 0x0001e20008011000 */
[----:B------:R-:W-:Y:S01]  /*f5c0*/  LOP3.LUT R2, R2, R5, RZ, 0x3c, !PT ;  /* 0x0000000502027212 */ /* 0x000fe200078e3cff */
[----:B0-----:R-:W-:Y:S01]  /*f5d0*/  UMOV UR8, UR19 ;  /* 0x0000001300087c82 */ /* 0x001fe20008000000 */
[----:B------:R-:W-:Y:S02]  /*f5e0*/  UMOV UR11, UR21 ;  /* 0x00000015000b7c82 */ /* 0x000fe40008000000 */
[----:B------:R0:W-:Y:S02]  /*f5f0*/  UTMALDG.3D [UR8], [UR28], desc[UR16] ;  /* 0x000010081c0075b4 */ /* 0x0001e40008011000 */
[----:B0-----:R-:W-:Y:S05]  /*f600*/  @P4 BRA `(.L_x_305) ;  /* 0xfffffffc00444947 */ /* 0x001fea000383ffff */
.L_x_301:
[----:B------:R-:W-:Y:S05]  /*f610*/  BSYNC B1 ;  /* 0x0000000000017941 */ /* 0x000fea0003800000 */
.L_x_300:
[----:B------:R-:W2:Y:S01]  /*f620*/  LDL.LU R15, [R1+0x78] ;  /* 0x00007800010f7983 */ /* 0x000ea20000300800 */
[----:B------:R-:W-:Y:S01]  /*f630*/  LOP3.LUT P5, RZ, R9, 0xff, RZ, 0xc0, !PT ;  /* 0x000000ff09ff7812 */ /* 0x000fe200078ac0ff */
[----:B------:R-:W-:Y:S01]  /*f640*/  VIADD R8, R8, UR20 ;  /* 0x0000001408087c36 */ /* 0x000fe20008000000 */
[----:B------:R-:W-:Y:S01]  /*f650*/  ULDC.64 UR8, c[0x0][0x650] ;  /* 0x0001940000087ab9 */ /* 0x000fe20000000a00 */
[----:B------:R-:W3:Y:S01]  /*f660*/  LDL.LU R13, [R1+0x7c] ;  /* 0x00007c00010d7983 */ /* 0x000ee20000300800 */
[----:B------:R-:W-:Y:S01]  /*f670*/  IMAD.U32 R5, RZ, RZ, UR20 ;  /* 0x00000014ff057e24 */ /* 0x000fe2000f8e00ff */
[----:B------:R-:W-:Y:S01]  /*f680*/  UISETP.GE.U32.AND UP0, UPT, UR20, 0x12, UPT ;  /* 0x000000121400788c */ /* 0x000fe2000bf06070 */
[----:B------:R-:W-:Y:S01]  /*f690*/  ISETP.GT.U32.AND P1, PT, R8, 0x11, PT ;  /* 0x000000110800780c */ /* 0x000fe20003f24070 */
[----:B------:R-:W-:Y:S01]  /*f6a0*/  BSSY B1, `(.L_x_306) ;  /* 0x000006c000017945 */ /* 0x000fe20003800000 */
[----:B------:R-:W-:Y:S01]  /*f6b0*/  IMAD.MOV.U32 R6, RZ, RZ, -0x1 ;  /* 0xffffffffff067424 */ /* 0x000fe200078e00ff */
[----:B------:R-:W-:Y:S01]  /*f6c0*/  PRMT R9, RZ, 0x7610, R9 ;  /* 0x00007610ff097816 */ /* 0x000fe20000000009 */
[----:B------:R-:W-:Y:S01]  /*f6d0*/  IMAD.MOV.U32 R11, RZ, RZ, -0x1 ;  /* 0xffffffffff0b7424 */ /* 0x000fe200078e00ff */
[----:B------:R-:W-:-:S02]  /*f6e0*/  ISETP.LT.U32.AND P1, PT, R5, 0x12, P1 ;  /* 0x000000120500780c */ /* 0x000fc40000f21070 */
[----:B------:R-:W0:Y:S01]  /*f6f0*/  @P5 S2R R3, SR_CgaCtaId ;  /* 0x0000000000035919 */ /* 0x000e220000008800 */
[----:B------:R-:W-:Y:S02]  /*f700*/  @P5 MOV R2, 0x400 ;  /* 0x0000040000025802 */ /* 0x000fe40000000f00 */
[----:B------:R-:W-:Y:S02]  /*f710*/  PLOP3.LUT P4, PT, PT, PT, UP0, 0x80, 0x0 ;  /* 0x000000000000781c */ /* 0x000fe40003f8f008 */
[----:B0-----:R-:W-:Y:S01]  /*f720*/  @P5 LEA R4, R3, R2, 0x18 ;  /* 0x0000000203045211 */ /* 0x001fe200078ec0ff */
[----:B------:R-:W-:-:S03]  /*f730*/  IMAD.WIDE.U32 R2, R8, 0x38e38e39, RZ ;  /* 0x38e38e3908027825 */ /* 0x000fc600078e00ff */
[----:B------:R0:W-:Y:S02]  /*f740*/  @P5 SYNCS.ARRIVE.TRANS64.A1T0 RZ, [R4+URZ+0x138], RZ ;  /* 0x000138ff04ff59a7 */ /* 0x0001e4000810003f */
[----:B------:R-:W-:Y:S02]  /*f750*/  SHF.R.U32.HI R5, RZ, 0x2, R3 ;  /* 0x00000002ff057819 */ /* 0x000fe40000011603 */
[----:B------:R-:W-:Y:S02]  /*f760*/  SEL R3, RZ, 0x1, !P1 ;  /* 0x00000001ff037807 */ /* 0x000fe40004800000 */
[----:B------:R-:W-:Y:S01]  /*f770*/  PRMT R2, RZ, 0x7610, R2 ;  /* 0x00007610ff027816 */ /* 0x000fe20000000002 */
[----:B------:R-:W-:Y:S01]  /*f780*/  IMAD R8, R5, -0x12, R8 ;  /* 0xffffffee05087824 */ /* 0x000fe200078e0208 */
[----:B------:R-:W-:-:S04]  /*f790*/  LOP3.LUT R0, R0, R3, RZ, 0x3c, !PT ;  /* 0x0000000300007212 */ /* 0x000fc800078e3cff */
[----:B------:R-:W-:Y:S01]  /*f7a0*/  @P4 LOP3.LUT R0, R0, 0x1, R5, 0x78, !PT ;  /* 0x0000000100004812 */ /* 0x000fe200078e7805 */
[----:B------:R-:W-:Y:S01]  /*f7b0*/  IMAD.MOV.U32 R5, RZ, RZ, -0x1 ;  /* 0xffffffffff057424 */ /* 0x000fe200078e00ff */
[----:B---3--:R-:W-:-:S04]  /*f7c0*/  IADD3 R13, P5, R13, UR22, RZ ;  /* 0x000000160d0d7c10 */ /* 0x008fc8000ffbe0ff */
[----:B--2---:R-:W-:Y:S01]  /*f7d0*/  IADD3.X R15, R15, UR18, RZ, P5, !PT ;  /* 0x000000120f0f7c10 */ /* 0x004fe2000affe4ff */
[----:B------:R0:W-:Y:S01]  /*f7e0*/  STL [R1+0x7c], R13 ;  /* 0x00007c0d01007387 */ /* 0x0001e20000100800 */
[----:B------:R-:W-:-:S03]  /*f7f0*/  ISETP.GE.U32.AND P1, PT, R13, UR8, PT ;  /* 0x000000080d007c0c */ /* 0x000fc6000bf26070 */
[----:B------:R0:W-:Y:S01]  /*f800*/  STL [R1+0x78], R15 ;  /* 0x0000780f01007387 */ /* 0x0001e20000100800 */
[----:B------:R-:W-:-:S13]  /*f810*/  ISETP.GE.U32.AND.EX P1, PT, R15, UR9, PT, P1 ;  /* 0x000000090f007c0c */ /* 0x000fda000bf26110 */
[----:B0-----:R-:W-:Y:S05]  /*f820*/  @P1 BRA `(.L_x_307) ;  /* 0x00000004004c1947 */ /* 0x001fea0003800000 */
[----:B------:R-:W-:Y:S01]  /*f830*/  ULDC.64 UR8, c[0x0][0x628] ;  /* 0x00018a0000087ab9 */ /* 0x000fe20000000a00 */
[----:B------:R-:W0:Y:S01]  /*f840*/  S2R R12, SR_CTAID.X ;  /* 0x00000000000c7919 */ /* 0x000e220000002500 */
[----:B------:R-:W-:Y:S01]  /*f850*/  ISETP.NE.U32.AND P1, PT, RZ, UR8, PT ;  /* 0x00000008ff007c0c */ /* 0x000fe2000bf25070 */
[----:B------:R-:W-:Y:S01]  /*f860*/  ULDC UR10, c[0x0][0x630] ;  /* 0x00018c00000a7ab9 */ /* 0x000fe20000000800 */
[----:B------:R-:W-:Y:S01]  /*f870*/  IMAD.MOV.U32 R2, RZ, RZ, R13 ;  /* 0x000000ffff027224 */ /* 0x000fe200078e000d */
[----:B------:R-:W1:Y:S01]  /*f880*/  S2R R10, SR_CTAID.Y ;  /* 0x00000000000a7919 */ /* 0x000e620000002600 */
[----:B------:R-:W-:Y:S01]  /*f890*/  ISETP.NE.AND.EX P1, PT, RZ, UR9, PT, P1 ;  /* 0x00000009ff007c0c */ /* 0x000fe2000bf25310 */
[----:B------:R-:W-:-:S12]  /*f8a0*/  IMAD.MOV.U32 R3, RZ, RZ, R15 ;  /* 0x000000ffff037224 */ /* 0x000fd800078e000f */
[----:B------:R-:W-:Y:S05]  /*f8b0*/  @!P1 BRA `(.L_x_308) ;  /* 0x0000000000289947 */ /* 0x000fea0003800000 */
[----:B------:R-:W-:Y:S02]  /*f8c0*/  ULDC UR7, c[0x0][0x634] ;  /* 0x00018d0000077ab9 */ /* 0x000fe40000000800 */
[----:B------:R-:W-:-:S05]  /*f8d0*/  IADD3 R7, P1, R13, UR7, RZ ;  /* 0x000000070d077c10 */ /* 0x000fca000ff3e0ff */
[----:B------:R-:W-:-:S04]  /*f8e0*/  IMAD.X R11, RZ, RZ, R15, P1 ;  /* 0x000000ffff0b7224 */ /* 0x000fc800008e060f */
[----:B------:R-:W-:-:S04]  /*f8f0*/  IMAD.WIDE.U32 R4, R11, UR8, RZ ;  /* 0x000000080b047c25 */ /* 0x000fc8000f8e00ff */
[----:B------:R-:W-:-:S04]  /*f900*/  IMAD.WIDE.U32 R4, P1, R7, UR9, R4 ;  /* 0x0000000907047c25 */ /* 0x000fc8000f820004 */
[----:B------:R-:W-:-:S04]  /*f910*/  IMAD.WIDE.U32 R6, R7, UR8, RZ ;  /* 0x0000000807067c25 */ /* 0x000fc8000f8e00ff */
[----:B------:R-:W-:Y:S01]  /*f920*/  IMAD.X R3, RZ, RZ, RZ, P1 ;  /* 0x000000ffff037224 */ /* 0x000fe200008e06ff */
[----:B------:R-:W-:Y:S01]  /*f930*/  IADD3 RZ, P1, R7, R4, RZ ;  /* 0x0000000407ff7210 */ /* 0x000fe20007f3e0ff */
[----:B------:R-:W-:-:S04]  /*f940*/  IMAD.MOV.U32 R2, RZ, RZ, R5 ;  /* 0x000000ffff027224 */ /* 0x000fc800078e0005 */
[----:B------:R-:W-:-:S08]  /*f950*/  IMAD.WIDE.U32.X R2, R11, UR9, R2, P1 ;  /* 0x000000090b027c25 */ /* 0x000fd000088e0402 */
.L_x_308:
[--C-:B------:R-:W-:Y:S01]  /*f960*/  SHF.R.U64 R11, R2, UR10, R3.reuse ;  /* 0x0000000a020b7c19 */ /* 0x100fe20008001203 */
[----:B------:R-:W-:Y:S01]  /*f970*/  ULDC.64 UR8, c[0x0][0x620] ;  /* 0x0001880000087ab9 */ /* 0x000fe20000000a00 */
[----:B------:R-:W-:Y:S01]  /*f980*/  SHF.R.U32.HI R2, RZ, UR10, R3 ;  /* 0x0000000aff027c19 */ /* 0x000fe20008011603 */
[----:B------:R-:W-:Y:S01]  /*f990*/  IMAD.MOV.U32 R3, RZ, RZ, R15 ;  /* 0x000000ffff037224 */ /* 0x000fe200078e000f */
[----:B------:R-:W-:Y:S01]  /*f9a0*/  IADD3 R5, P1, RZ, -R11, RZ ;  /* 0x8000000bff057210 */ /* 0x000fe20007f3e0ff */
[----:B------:R-:W-:Y:S01]  /*f9b0*/  ULDC UR7, c[0x0][0x150] ;  /* 0x0000540000077ab9 */ /* 0x000fe20000000800 */
[----:B0-----:R-:W-:Y:S01]  /*f9c0*/  I2FP.F32.U32 R6, R12 ;  /* 0x0000000c00067245 */ /* 0x001fe20000201000 */
[----:B------:R-:W0:Y:S01]  /*f9d0*/  LDC R7, c[0x0][0x144] ;  /* 0x00005100ff077b82 */ /* 0x000e220000000800 */
[----:B------:R-:W-:Y:S01]  /*f9e0*/  ULDC.64 UR10, c[0x0][0x640] ;  /* 0x00019000000a7ab9 */ /* 0x000fe20000000a00 */
[----:B------:R-:W-:Y:S01]  /*f9f0*/  IMAD.X R2, RZ, RZ, ~R2, P1 ;  /* 0x000000ffff027224 */ /* 0x000fe200008e0e02 */
[----:B------:R-:W-:Y:S01]  /*fa00*/  ISETP.NE.U32.AND P1, PT, RZ, UR10, PT ;  /* 0x0000000aff007c0c */ /* 0x000fe2000bf25070 */
[----:B------:R-:W-:Y:S01]  /*fa10*/  FMUL R6, R6, UR7 ;  /* 0x0000000706067c20 */ /* 0x000fe20008400000 */
[----:B------:R-:W-:Y:S01]  /*fa20*/  ULDC UR7, c[0x0][0x618] ;  /* 0x0001860000077ab9 */ /* 0x000fe20000000800 */
[----:B------:R-:W-:Y:S01]  /*fa30*/  IMAD R4, R2, UR8, RZ ;  /* 0x0000000802047c24 */ /* 0x000fe2000f8e02ff */
[----:B------:R-:W-:Y:S01]  /*fa40*/  ISETP.NE.AND.EX P1, PT, RZ, UR11, PT, P1 ;  /* 0x0000000bff007c0c */ /* 0x000fe2000bf25310 */
[----:B------:R-:W-:Y:S01]  /*fa50*/  IMAD.MOV.U32 R2, RZ, RZ, R13 ;  /* 0x000000ffff027224 */ /* 0x000fe200078e000d */
[----:B------:R-:W2:Y:S01]  /*fa60*/  LDC R15, c[0x0][0x148] ;  /* 0x00005200ff0f7b82 */ /* 0x000ea20000000800 */
[----:B------:R-:W3:Y:S02]  /*fa70*/  F2I.U32.TRUNC.NTZ R6, R6 ;  /* 0x0000000600067305 */ /* 0x000ee4000020f000 */
[----:B------:R-:W-:Y:S01]  /*fa80*/  IMAD.WIDE.U32 R2, R5, UR8, R2 ;  /* 0x0000000805027c25 */ /* 0x000fe2000f8e0002 */
[----:B------:R-:W-:-:S03]  /*fa90*/  ULDC UR8, c[0x0][0x154] ;  /* 0x0000550000087ab9 */ /* 0x000fc60000000800 */
[----:B------:R-:W-:Y:S01]  /*faa0*/  IMAD R5, R5, UR9, R4 ;  /* 0x0000000905057c24 */ /* 0x000fe2000f8e0204 */
[----:B------:R-:W-:-:S03]  /*fab0*/  ULDC UR9, c[0x0][0x608] ;  /* 0x0001820000097ab9 */ /* 0x000fc60000000800 */
[----:B------:R-:W-:-:S05]  /*fac0*/  IMAD.IADD R3, R3, 0x1, R5 ;  /* 0x0000000103037824 */ /* 0x000fca00078e0205 */
[----:B------:R-:W-:Y:S01]  /*fad0*/  SHF.R.U64 R13, R2, UR7, R3 ;  /* 0x00000007020d7c19 */ /* 0x000fe20008001203 */
[----:B---3--:R-:W-:Y:S01]  /*fae0*/  IMAD.MOV R6, RZ, RZ, -R6 ;  /* 0x000000ffff067224 */ /* 0x008fe200078e0a06 */
[----:B-1----:R-:W-:-:S03]  /*faf0*/  I2FP.F32.U32 R2, R10 ;  /* 0x0000000a00027245 */ /* 0x002fc60000201000 */
[----:B0-----:R-:W-:Y:S02]  /*fb00*/  IMAD R19, R7, R6, R12 ;  /* 0x0000000607137224 */ /* 0x001fe400078e020c */
[----:B------:R-:W-:Y:S01]  /*fb10*/  FMUL R4, R2, UR8 ;  /* 0x0000000802047c20 */ /* 0x000fe20008400000 */
[----:B------:R-:W-:Y:S01]  /*fb20*/  SHF.R.U32.HI R2, RZ, UR7, R3 ;  /* 0x00000007ff027c19 */ /* 0x000fe20008011603 */
[----:B------:R-:W-:Y:S02]  /*fb30*/  ULDC UR7, c[0x0][0x658] ;  /* 0x0001960000077ab9 */ /* 0x000fe40000000800 */
[----:B------:R0:W1:Y:S01]  /*fb40*/  F2I.U32.TRUNC.NTZ R18, R4 ;  /* 0x0000000400127305 */ /* 0x000062000020f000 */
[--C-:B------:R-:W-:Y:S02]  /*fb50*/  SHF.R.U64 R16, R13, UR9, R2.reuse ;  /* 0x000000090d107c19 */ /* 0x100fe40008001202 */
[----:B------:R-:W-:-:S04]  /*fb60*/  SHF.R.U32.HI R3, RZ, UR9, R2 ;  /* 0x00000009ff037c19 */ /* 0x000fc80008011602 */
[--C-:B------:R-:W-:Y:S02]  /*fb70*/  SHF.R.U64 R14, R16, UR7, R3.reuse ;  /* 0x00000007100e7c19 */ /* 0x100fe40008001203 */
[----:B------:R-:W-:-:S03]  /*fb80*/  SHF.R.U32.HI R3, RZ, UR7, R3 ;  /* 0x00000007ff037c19 */ /* 0x000fc60008011603 */
[----:B------:R-:W-:Y:S01]  /*fb90*/  IMAD.MOV.U32 R2, RZ, RZ, R14 ;  /* 0x000000ffff027224 */ /* 0x000fe200078e000e */
[----:B0-2---:R-:W-:Y:S06]  /*fba0*/  @!P1 BRA `(.L_x_309) ;  /* 0x0000000000289947 */ /* 0x005fec0003800000 */
        /* <DEDUP_REMOVED lines=10> */
.L_x_309:
[----:B------:R-:W-:Y:S01]  /*fc50*/  ULDC UR7, c[0x0][0x648] ;  /* 0x0001920000077ab9 */ /* 0x000fe20000000800 */
[----:B-1----:R-:W-:Y:S01]  /*fc60*/  IMAD.MOV R18, RZ, RZ, -R18 ;  /* 0x000000ffff127224 */ /* 0x002fe200078e0a12 */
[----:B------:R-:W-:Y:S01]  /*fc70*/  SHF.R.U64 R3, R2, UR7, R3 ;  /* 0x0000000702037c19 */ /* 0x000fe20008001203 */
[----:B------:R-:W-:Y:S01]  /*fc80*/  ULDC UR7, c[0x0][0x638] ;  /* 0x00018e0000077ab9 */ /* 0x000fe20000000800 */
[----:B------:R-:W-:Y:S01]  /*fc90*/  LOP3.LUT R2, R16, UR6, RZ, 0xc0, !PT ;  /* 0x0000000610027c12 */ /* 0x000fe2000f8ec0ff */
[----:B------:R-:W-:Y:S01]  /*fca0*/  @P2 IMAD R19, R15, R18, R10 ;  /* 0x000000120f132224 */ /* 0x000fe200078e020a */
[----:B------:R-:W-:Y:S01]  /*fcb0*/  LOP3.LUT R13, R13, UR4, RZ, 0xc0, !PT ;  /* 0x000000040d0d7c12 */ /* 0x000fe2000f8ec0ff */
[----:B------:R-:W-:Y:S01]  /*fcc0*/  IMAD.MOV R5, RZ, RZ, -R3 ;  /* 0x000000ffff057224 */ /* 0x000fe200078e0a03 */
[----:B------:R-:W-:Y:S01]  /*fcd0*/  ULDC UR8, c[0x0][0x610] ;  /* 0x0001840000087ab9 */ /* 0x000fe20000000800 */
[----:B------:R-:W-:Y:S02]  /*fce0*/  IMAD R2, R3, UR5, R2 ;  /* 0x0000000503027c24 */ /* 0x000fe4000f8e0202 */
[----:B------:R-:W-:Y:S01]  /*fcf0*/  IMAD R14, R5, UR7, R14 ;  /* 0x00000007050e7c24 */ /* 0x000fe2000f8e020e */
[----:B------:R-:W-:Y:S01]  /*fd00*/  ULDC UR7, c[0x0][0x600] ;  /* 0x0001800000077ab9 */ /* 0x000fe20000000800 */
[----:B------:R-:W-:-:S02]  /*fd10*/  IMAD R5, R2, UR8, R19 ;  /* 0x0000000802057c24 */ /* 0x000fc4000f8e0213 */
[----:B------:R-:W-:Y:S02]  /*fd20*/  IMAD R14, R14, UR7, R13 ;  /* 0x000000070e0e7c24 */ /* 0x000fe4000f8e020d */
[----:B------:R-:W-:-:S03]  /*fd30*/  IMAD.MOV.U32 R2, RZ, RZ, 0x1 ;  /* 0x00000001ff027424 */ /* 0x000fc600078e00ff */
[----:B------:R-:W-:Y:S02]  /*fd40*/  SEL R6, R14, R5, !P2 ;  /* 0x000000050e067207 */ /* 0x000fe40005000000 */
[----:B------:R-:W-:-:S07]  /*fd50*/  SEL R5, R5, R14, !P2 ;  /* 0x0000000e05057207 */ /* 0x000fce0005000000 */
.L_x_307:
[----:B------:R-:W-:Y:S05]  /*fd60*/  BSYNC B1 ;  /* 0x0000000000017941 */ /* 0x000fea0003800000 */
.L_x_306:
[----:B------:R-:W-:-:S13]  /*fd70*/  LOP3.LUT P1, RZ, R2, 0xff, RZ, 0xc0, !PT ;  /* 0x000000ff02ff7812 */ /* 0x000fda000782c0ff */
[----:B------:R-:W-:Y:S05]  /*fd80*/  @P1 BRA `(.L_x_310) ;  /* 0xfffffff400301947 */ /* 0x000fea000383ffff */
[----:B------:R-:W-:Y:S05]  /*fd90*/  BSYNC B0 ;  /* 0x0000000000007941 */ /* 0x000fea0003800000 */
.L_x_298:
[----:B------:R-:W-:-:S03]  /*fda0*/  UMOV UR7, 0xffffffff ;  /* 0xffffffff00077882 */ /* 0x000fc60000000000 */
[----:B------:R-:W-:Y:S05]  /*fdb0*/  BRA.DIV UR7, `(.L_x_311) ;  /* 0x0000000e07207947 */ /* 0x000fea000b800000 */
[----:B------:R-:W-:-:S13]  /*fdc0*/  ELECT P0, URZ, PT ;  /* 0x00000000003f782f */ /* 0x000fda0003800000 */
.L_x_339:
[----:B------:R-:W-:Y:S04]  /*fdd0*/  BSSY B0, `(.L_x_312) ;  /* 0x00000aa000007945 */ /* 0x000fe80003800000 */
[----:B------:R-:W-:Y:S05]  /*fde0*/  @!P0 BRA `(.L_x_313) ;  /* 0x0000000800a08947 */ /* 0x000fea0003800000 */
[----:B------:R-:W-:-:S04]  /*fdf0*/  ULOP3.LUT UR7, UR13, 0x2, URZ, 0xfc, !UPT ;  /* 0x000000020d077892 */ /* 0x000fc8000f8efc3f */
[----:B------:R-:W-:-:S06]  /*fe00*/  UISETP.NE.AND UP0, UPT, UR7, 0x3, UPT ;  /* 0x000000030700788c */ /* 0x000fcc000bf05270 */
[----:B------:R-:W-:-:S13]  /*fe10*/  PLOP3.LUT P0, PT, PT, PT, UP0, 0x80, 0x0 ;  /* 0x000000000000781c */ /* 0x000fda0003f0f008 */
[----:B------:R-:W-:Y:S05]  /*fe20*/  @!P0 BRA `(.L_x_314) ;  /* 0x0000000000048947 */ /* 0x000fea0003800000 */
[----:B------:R-:W-:Y:S01]  /*fe30*/  BPT.TRAP 0x1 ;  /* 0x000000040000795c */ /* 0x000fe20000300000 */
.L_x_314:
[----:B------:R-:W0:Y:S01]  /*fe40*/  S2R R3, SR_CgaCtaId ;  /* 0x0000000000037919 */ /* 0x000e220000008800 */
[----:B------:R-:W-:-:S04]  /*fe50*/  MOV R2, 0x400 ;  /* 0x0000040000027802 */ /* 0x000fc80000000f00 */
[----:B0-----:R-:W-:Y:S02]  /*fe60*/  LEA R3, R3, R2, 0x18 ;  /* 0x0000000203037211 */ /* 0x001fe400078ec0ff */
[----:B------:R-:W-:-:S03]  /*fe70*/  SHF.L.U32 R2, R0, 0x1f, RZ ;  /* 0x0000001f00027819 */ /* 0x000fc600000006ff */
[----:B------:R-:W-:-:S04]  /*fe80*/  VIADD R3, R3, 0x90 ;  /* 0x0000009003037836 */ /* 0x000fc80000000000 */
[C---:B------:R-:W-:Y:S02]  /*fe90*/  IMAD R7, R8.reuse, 0x8, R3 ;  /* 0x0000000808077824 */ /* 0x040fe400078e0203 */
[----:B------:R-:W-:Y:S02]  /*fea0*/  VIADD R8, R8, 0x1 ;  /* 0x0000000108087836 */ /* 0x000fe40000000000 */
[----:B------:R-:W0:Y:S03]  /*feb0*/  SYNCS.PHASECHK.TRANS64.TRYWAIT P0, [R7+URZ], R2 ;  /* 0x00000002070075a7 */ /* 0x000e26000800017f */
[----:B------:R-:W-:-:S04]  /*fec0*/  ISETP.NE.AND P1, PT, R8, 0x12, PT ;  /* 0x000000120800780c */ /* 0x000fc80003f25270 */
[----:B------:R-:W-:Y:S02]  /*fed0*/  SEL R5, RZ, 0x1, P1 ;  /* 0x00000001ff057807 */ /* 0x000fe40000800000 */
[----:B------:R-:W-:Y:S02]  /*fee0*/  SEL R8, R8, RZ, P1 ;  /* 0x000000ff08087207 */ /* 0x000fe40000800000 */
[----:B------:R-:W-:-:S03]  /*fef0*/  LOP3.LUT R5, R0, R5, RZ, 0x3c, !PT ;  /* 0x0000000500057212 */ /* 0x000fc600078e3cff */
[----:B------:R-:W-:Y:S01]  /*ff00*/  IMAD R9, R8, 0x8, R3 ;  /* 0x0000000808097824 */ /* 0x000fe200078e0203 */
[----:B------:R-:W-:Y:S01]  /*ff10*/  SHF.L.U32 R4, R5, 0x1f, RZ ;  /* 0x0000001f05047819 */ /* 0x000fe200000006ff */
[----:B0-----:R-:W-:Y:S06]  /*ff20*/  @!P0 BRA `(.L_x_315) ;  /* 0x0000000800e88947 */ /* 0x001fec0003800000 */
.L_x_340:
[----:B------:R-:W1:Y:S01]  /*ff30*/  SYNCS.PHASECHK.TRANS64.TRYWAIT P0, [R9+URZ], R4 ;  /* 0x00000004090075a7 */ /* 0x000e62000800017f */
[----:B------:R-:W-:-:S05]  /*ff40*/  VIADD R0, R8, 0x1 ;  /* 0x0000000108007836 */ /* 0x000fca0000000000 */
[----:B------:R-:W-:-:S04]  /*ff50*/  ISETP.NE.AND P1, PT, R0, 0x12, PT ;  /* 0x000000120000780c */ /* 0x000fc80003f25270 */
[----:B0-----:R-:W-:Y:S02]  /*ff60*/  SEL R2, RZ, 0x1, P1 ;  /* 0x00000001ff027807 */ /* 0x001fe40000800000 */
[----:B------:R-:W-:Y:S02]  /*ff70*/  SEL R0, R0, RZ, P1 ;  /* 0x000000ff00007207 */ /* 0x000fe40000800000 */
[----:B------:R-:W-:-:S03]  /*ff80*/  LOP3.LUT R7, R5, R2, RZ, 0x3c, !PT ;  /* 0x0000000205077212 */ /* 0x000fc600078e3cff */
[----:B------:R-:W-:Y:S01]  /*ff90*/  IMAD R6, R0, 0x8, R3 ;  /* 0x0000000800067824 */ /* 0x000fe200078e0203 */
[----:B------:R-:W-:Y:S01]  /*ffa0*/  SHF.L.U32 R5, R7, 0x1f, RZ ;  /* 0x0000001f07057819 */ /* 0x000fe200000006ff */
[----:B-1----:R-:W-:Y:S06]  /*ffb0*/  @!P0 BRA `(.L_x_316) ;  /* 0x0000000800d88947 */ /* 0x002fec0003800000 */
.L_x_341:
[----:B------:R-:W1:Y:S01]  /*ffc0*/  SYNCS.PHASECHK.TRANS64.TRYWAIT P0, [R6+URZ], R5 ;  /* 0x00000005060075a7 */ /* 0x000e62000800017f */
[----:B------:R-:W-:-:S05]  /*ffd0*/  VIADD R0, R0, 0x1 ;  /* 0x0000000100007836 */ /* 0x000fca0000000000 */
[----:B------:R-:W-:-:S04]  /*ffe0*/  ISETP.NE.AND P1, PT, R0, 0x12, PT ;  /* 0x000000120000780c */ /* 0x000fc80003f25270 */
[----:B------:R-:W-:Y:S02]  /*fff0*/  SEL R2, RZ, 0x1, P1 ;  /* 0x00000001ff027807 */ /* 0x000fe40000800000 */
[----:B------:R-:W-:Y:S02]  /*10000*/  SEL R0, R0, RZ, P1 ;  /* 0x000000ff00007207 */ /* 0x000fe40000800000 */
[----:B------:R-:W-:-:S03]  /*10010*/  LOP3.LUT R7, R7, R2, RZ, 0x3c, !PT ;  /* 0x0000000207077212 */ /* 0x000fc600078e3cff */
[----:B0-----:R-:W-:Y:S01]  /*10020*/  IMAD R9, R0, 0x8, R3 ;  /* 0x0000000800097824 */ /* 0x001fe200078e0203 */
[----:B------:R-:W-:Y:S01]  /*10030*/  SHF.L.U32 R4, R7, 0x1f, RZ ;  /* 0x0000001f07047819 */ /* 0x000fe200000006ff */
[----:B-1----:R-:W-:Y:S06]  /*10040*/  @!P0 BRA `(.L_x_317) ;  /* 0x0000000800c88947 */ /* 0x002fec0003800000 */
.L_x_342:
        /* <DEDUP_REMOVED lines=9> */
.L_x_343:
        /* <DEDUP_REMOVED lines=9> */
.L_x_344:
        /* <DEDUP_REMOVED lines=9> */
.L_x_345:
        /* <DEDUP_REMOVED lines=9> */
.L_x_346:
        /* <DEDUP_REMOVED lines=9> */
.L_x_347:
        /* <DEDUP_REMOVED lines=9> */
.L_x_348:
        /* <DEDUP_REMOVED lines=9> */
.L_x_349:
        /* <DEDUP_REMOVED lines=9> */
.L_x_350:
        /* <DEDUP_REMOVED lines=9> */
.L_x_351:
        /* <DEDUP_REMOVED lines=9> */
.L_x_352:
        /* <DEDUP_REMOVED lines=9> */
.L_x_353:
        /* <DEDUP_REMOVED lines=9> */
.L_x_354:
        /* <DEDUP_REMOVED lines=9> */
.L_x_355:
[----:B------:R-:W1:Y:S01]  /*107a0*/  SYNCS.PHASECHK.TRANS64.TRYWAIT P0, [R6+URZ], R5 ;  /* 0x00000005060075a7 */ /* 0x000e62000800017f */
[----:B------:R-:W-:-:S05]  /*107b0*/  VIADD R0, R0, 0x1 ;  /* 0x0000000100007836 */ /* 0x000fca0000000000 */
[----:B------:R-:W-:-:S04]  /*107c0*/  ISETP.NE.AND P1, PT, R0, 0x12, PT ;  /* 0x000000120000780c */ /* 0x000fc80003f25270 */
[----:B------:R-:W-:Y:S02]  /*107d0*/  SEL R2, RZ, 0x1, P1 ;  /* 0x00000001ff027807 */ /* 0x000fe40000800000 */
[----:B------:R-:W-:Y:S02]  /*107e0*/  SEL R0, R0, RZ, P1 ;  /* 0x000000ff00007207 */ /* 0x000fe40000800000 */
[----:B------:R-:W-:Y:S01]  /*107f0*/  LOP3.LUT R2, R7, R2, RZ, 0x3c, !PT ;  /* 0x0000000207027212 */ /* 0x000fe200078e3cff */
[----:B-1----:R-:W-:Y:S06]  /*10800*/  @!P0 BRA `(.L_x_331) ;  /* 0x0000000400f08947 */ /* 0x002fec0003800000 */
.L_x_356:
[----:B------:R-:W-:Y:S01]  /*10810*/  IMAD R3, R0, 0x8, R3 ;  /* 0x0000000800037824 */ /* 0x000fe200078e0203 */
[----:B------:R-:W-:-:S07]  /*10820*/  SHF.L.U32 R0, R2, 0x1f, RZ ;  /* 0x0000001f02007819 */ /* 0x000fce00000006ff */
.L_x_332:
[----:B--2---:R2:W3:Y:S02]  /*10830*/  SYNCS.PHASECHK.TRANS64.TRYWAIT P0, [R3+URZ], R0 ;  /* 0x00000000030075a7 */ /* 0x0044e4000800017f */
[----:B---3--:R-:W-:Y:S05]  /*10840*/  @!P0 NANOSLEEP.SYNCS 0x989680 ;  /* 0x009896800000895d */ /* 0x008fea0003900000 */
[----:B------:R-:W3:Y:S02]  /*10850*/  @!P0 SYNCS.PHASECHK.TRANS64 P0, [R3+URZ], R0 ;  /* 0x00000000030085a7 */ /* 0x000ee4000800007f */
[----:B---3--:R-:W-:Y:S05]  /*10860*/  @!P0 BRA `(.L_x_332) ;  /* 0xfffffffc00f08947 */ /* 0x008fea000383ffff */
.L_x_313:
[----:B------:R-:W-:Y:S05]  /*10870*/  BSYNC B0 ;  /* 0x0000000000007941 */ /* 0x000fea0003800000 */
.L_x_312:
[----:B------:R-:W-:Y:S05]  /*10880*/  EXIT ;  /* 0x000000000000794d */ /* 0x000fea0003800000 */
.L_x_18:
[----:B-1----:R-:W-:-:S04]  /*10890*/  IMAD.U32 R3, RZ, RZ, UR6 ;  /* 0x00000006ff037e24 */ /* 0x002fc8000f8e00ff */
[----:B------:R1:W2:Y:S03]  /*108a0*/  SYNCS.PHASECHK.TRANS64.TRYWAIT P0, [R3+URZ], R0 ;  /* 0x00000000030075a7 */ /* 0x0002a6000800017f */
[----:B--2---:R-:W-:Y:S05]  /*108b0*/  @!P0 NANOSLEEP.SYNCS 0x989680 ;  /* 0x009896800000895d */ /* 0x004fea0003900000 */
[----:B------:R-:W2:Y:S02]  /*108c0*/  @!P0 SYNCS.PHASECHK.TRANS64 P0, [R3+URZ], R0 ;  /* 0x00000000030085a7 */ /* 0x000ea4000800007f */
[----:B--2---:R-:W-:Y:S05]  /*108d0*/  @!P0 BRA `(.L_x_18) ;  /* 0xfffffffc00ec8947 */ /* 0x004fea000383ffff */
[----:B------:R-:W-:Y:S05]  /*108e0*/  BRA `(.L_x_17) ;  /* 0xffffff1400187947 */ /* 0x000fea000383ffff */
.L_x_24:
[----:B-----5:R1:W-:Y:S02]  /*108f0*/  STL [R1+0x88], R0 ;  /* 0x0000880001007387 */ /* 0x0203e40000100800 */
[----:B-1----:R-:W-:-:S04]  /*10900*/  IMAD.U32 R0, RZ, RZ, UR9 ;  /* 0x00000009ff007e24 */ /* 0x002fc8000f8e00ff */
[----:B------:R1:W3:Y:S03]  /*10910*/  SYNCS.PHASECHK.TRANS64.TRYWAIT P0, [R0+URZ], R229 ;  /* 0x000000e5000075a7 */ /* 0x0002e6000800017f */
[----:B---3--:R-:W-:Y:S05]  /*10920*/  @!P0 NANOSLEEP.SYNCS 0x989680 ;  /* 0x009896800000895d */ /* 0x008fea0003900000 */
[----:B------:R1:W3:Y:S02]  /*10930*/  @!P0 SYNCS.PHASECHK.TRANS64 P0, [R0+URZ], R229 ;  /* 0x000000e5000085a7 */ /* 0x0002e4000800007f */
[----:B-1----:R1:W5:Y:S02]  /*10940*/  LDL.LU R0, [R1+0x88] ;  /* 0x0000880001007983 */ /* 0x0023640000300800 */
[----:B-1-3--:R-:W-:Y:S05]  /*10950*/  @!P0 BRA `(.L_x_24) ;  /* 0xfffffffc00e48947 */ /* 0x00afea000383ffff */
[----:B------:R-:W-:Y:S05]  /*10960*/  BRA `(.L_x_23) ;  /* 0xffffff2400787947 */ /* 0x000fea000383ffff */
.L_x_299:
[----:B------:R-:W-:Y:S01]  /*10970*/  BSSY B1, `(.L_x_333) ;  /* 0x0000006000017945 */ /* 0x000fe20003800000 */
[----:B------:R-:W-:-:S07]  /*10980*/  IMAD.MOV.U32 R2, RZ, RZ, -0x1 ;  /* 0xffffffffff027424 */ /* 0x000fce00078e00ff */
[----:B------:R-:W-:Y:S05]  /*10990*/  WARPSYNC.COLLECTIVE R2, `(.L_x_334) ;  /* 0x00000000020c7348 */ /* 0x000fea0003c00000 */
[----:B------:R-:W-:Y:S02]  /*109a0*/  ELECT P1, UR62, PT ;  /* 0x00000000003e782f */ /* 0x000fe40003820000 */
[----:B------:R-:W-:Y:S01]  /*109b0*/  MOV R2, UR62 ;  /* 0x0000003e00027c02 */ /* 0x000fe20008000f00 */
[----:B------:R-:W-:Y:S10]  /*109c0*/  ENDCOLLECTIVE ;  /* 0x000000000000791b */ /* 0x000ff40003800000 */
.L_x_334:
[----:B------:R-:W-:Y:S05]  /*109d0*/  BSYNC B1 ;  /* 0x0000000000017941 */ /* 0x000fea0003800000 */
.L_x_333:
[----:B------:R-:W-:Y:S05]  /*109e0*/  BRA `(.L_x_335) ;  /* 0xffffffe800247947 */ /* 0x000fea000383ffff */
.L_x_302:
[----:B-1----:R1:W2:Y:S02]  /*109f0*/  SYNCS.PHASECHK.TRANS64.TRYWAIT P1, [R13+URZ+0x90], R4 ;  /* 0x000090040d0075a7 */ /* 0x0022a4000802017f */
[----:B--2---:R-:W-:Y:S05]  /*10a00*/  @!P1 NANOSLEEP.SYNCS 0x989680 ;  /* 0x009896800000995d */ /* 0x004fea0003900000 */
[----:B------:R-:W2:Y:S02]  /*10a10*/  @!P1 SYNCS.PHASECHK.TRANS64 P1, [R13+URZ+0x90], R4 ;  /* 0x000090040d0095a7 */ /* 0x000ea4000802007f */
[----:B--2---:R-:W-:Y:S05]  /*10a20*/  @!P1 BRA `(.L_x_302) ;  /* 0xfffffffc00f09947 */ /* 0x004fea000383ffff */
[----:B------:R-:W-:Y:S05]  /*10a30*/  BRA `(.L_x_336) ;  /* 0xffffffe800587947 */ /* 0x000fea000383ffff */
.L_x_311:
[----:B------:R-:W-:Y:S01]  /*10a40*/  BSSY B0, `(.L_x_337) ;  /* 0x0000006000007945 */ /* 0x000fe20003800000 */
[----:B------:R-:W-:-:S07]  /*10a50*/  IMAD.MOV.U32 R2, RZ, RZ, -0x1 ;  /* 0xffffffffff027424 */ /* 0x000fce00078e00ff */
[----:B------:R-:W-:Y:S05]  /*10a60*/  WARPSYNC.COLLECTIVE R2, `(.L_x_338) ;  /* 0x00000000020c7348 */ /* 0x000fea0003c00000 */
[----:B------:R-:W-:Y:S02]  /*10a70*/  ELECT P1, UR62, PT ;  /* 0x00000000003e782f */ /* 0x000fe40003820000 */
[----:B------:R-:W-:Y:S01]  /*10a80*/  MOV R2, UR62 ;  /* 0x0000003e00027c02 */ /* 0x000fe20008000f00 */
[----:B------:R-:W-:Y:S10]  /*10a90*/  ENDCOLLECTIVE ;  /* 0x000000000000791b */ /* 0x000ff40003800000 */
.L_x_338:
[----:B------:R-:W-:Y:S05]  /*10aa0*/  BSYNC B0 ;  /* 0x0000000000007941 */ /* 0x000fea0003800000 */
.L_x_337:
[----:B------:R-:W-:Y:S01]  /*10ab0*/  PLOP3.LUT P0, PT, P1, PT, PT, 0x80, 0x0 ;  /* 0x000000000000781c */ /* 0x000fe20000f0f070 */
[----:B------:R-:W-:-:S12]  /*10ac0*/  BRA `(.L_x_339) ;  /* 0xfffffff000c07947 */ /* 0x000fd8000383ffff */
.L_x_315:
[----:B0-----:R0:W1:Y:S02]  /*10ad0*/  SYNCS.PHASECHK.TRANS64.TRYWAIT P0, [R7+URZ], R2 ;  /* 0x00000002070075a7 */ /* 0x001064000800017f */
[----:B-1----:R-:W-:Y:S05]  /*10ae0*/  @!P0 NANOSLEEP.SYNCS 0x989680 ;  /* 0x009896800000895d */ /* 0x002fea0003900000 */
[----:B------:R-:W1:Y:S02]  /*10af0*/  @!P0 SYNCS.PHASECHK.TRANS64 P0, [R7+URZ], R2 ;  /* 0x00000002070085a7 */ /* 0x000e64000800007f */
[----:B-1----:R-:W-:Y:S05]  /*10b00*/  @!P0 BRA `(.L_x_315) ;  /* 0xfffffffc00f08947 */ /* 0x002fea000383ffff */
[----:B------:R-:W-:Y:S05]  /*10b10*/  BRA `(.L_x_340) ;  /* 0xfffffff400047947 */ /* 0x000fea000383ffff */
.L_x_316:
[----:B0-----:R0:W1:Y:S02]  /*10b20*/  SYNCS.PHASECHK.TRANS64.TRYWAIT P0, [R9+URZ], R4 ;  /* 0x00000004090075a7 */ /* 0x001064000800017f */
[----:B-1----:R-:W-:Y:S05]  /*10b30*/  @!P0 NANOSLEEP.SYNCS 0x989680 ;  /* 0x009896800000895d */ /* 0x002fea0003900000 */
[----:B------:R-:W1:Y:S02]  /*10b40*/  @!P0 SYNCS.PHASECHK.TRANS64 P0, [R9+URZ], R4 ;  /* 0x00000004090085a7 */ /* 0x000e64000800007f */
[----:B-1----:R-:W-:Y:S05]  /*10b50*/  @!P0 BRA `(.L_x_316) ;  /* 0xfffffffc00f08947 */ /* 0x002fea000383ffff */
[----:B------:R-:W-:Y:S05]  /*10b60*/  BRA `(.L_x_341) ;  /* 0xfffffff400147947 */ /* 0x000fea000383ffff */
.L_x_317:
[----:B0-----:R0:W1:Y:S02]  /*10b70*/  SYNCS.PHASECHK.TRANS64.TRYWAIT P0, [R6+URZ], R5 ;  /* 0x00000005060075a7 */ /* 0x001064000800017f */
[----:B-1----:R-:W-:Y:S05]  /*10b80*/  @!P0 NANOSLEEP.SYNCS 0x989680 ;  /* 0x009896800000895d */ /* 0x002fea0003900000 */
[----:B------:R-:W1:Y:S02]  /*10b90*/  @!P0 SYNCS.PHASECHK.TRANS64 P0, [R6+URZ], R5 ;  /* 0x00000005060085a7 */ /* 0x000e64000800007f */
[----:B-1----:R-:W-:Y:S05]  /*10ba0*/  @!P0 BRA `(.L_x_317) ;  /* 0xfffffffc00f08947 */ /* 0x002fea000383ffff */
[----:B------:R-:W-:Y:S05]  /*10bb0*/  BRA `(.L_x_342) ;  /* 0xfffffff400247947 */ /* 0x000fea000383ffff */
.L_x_318:
[----:B0-----:R0:W1:Y:S02]  /*10bc0*/  SYNCS.PHASECHK.TRANS64.TRYWAIT P0, [R9+URZ], R4 ;  /* 0x00000004090075a7 */ /* 0x001064000800017f */
[----:B-1----:R-:W-:Y:S05]  /*10bd0*/  @!P0 NANOSLEEP.SYNCS 0x989680 ;  /* 0x009896800000895d */ /* 0x002fea0003900000 */
[----:B------:R-:W1:Y:S02]  /*10be0*/  @!P0 SYNCS.PHASECHK.TRANS64 P0, [R9+URZ], R4 ;  /* 0x00000004090085a7 */ /* 0x000e64000800007f */
[----:B-1----:R-:W-:Y:S05]  /*10bf0*/  @!P0 BRA `(.L_x_318) ;  /* 0xfffffffc00f08947 */ /* 0x002fea000383ffff */
[----:B------:R-:W-:Y:S05]  /*10c00*/  BRA `(.L_x_343) ;  /* 0xfffffff400347947 */ /* 0x000fea000383ffff */
.L_x_319:
[----:B0-----:R0:W1:Y:S02]  /*10c10*/  SYNCS.PHASECHK.TRANS64.TRYWAIT P0, [R6+URZ], R5 ;  /* 0x00000005060075a7 */ /* 0x001064000800017f */
[----:B-1----:R-:W-:Y:S05]  /*10c20*/  @!P0 NANOSLEEP.SYNCS 0x989680 ;  /* 0x009896800000895d */ /* 0x002fea0003900000 */
[----:B------:R-:W1:Y:S02]  /*10c30*/  @!P0 SYNCS.PHASECHK.TRANS64 P0, [R6+URZ], R5 ;  /* 0x00000005060085a7 */ /* 0x000e64000800007f */
[----:B-1----:R-:W-:Y:S05]  /*10c40*/  @!P0 BRA `(.L_x_319) ;  /* 0xfffffffc00f08947 */ /* 0x002fea000383ffff */
[----:B------:R-:W-:Y:S05]  /*10c50*/  BRA `(.L_x_344) ;  /* 0xfffffff400447947 */ /* 0x000fea000383ffff */
.L_x_320:
[----:B0-----:R0:W1:Y:S02]  /*10c60*/  SYNCS.PHASECHK.TRANS64.TRYWAIT P0, [R9+URZ], R4 ;  /* 0x00000004090075a7 */ /* 0x001064000800017f */
[----:B-1----:R-:W-:Y:S05]  /*10c70*/  @!P0 NANOSLEEP.SYNCS 0x989680 ;  /* 0x009896800000895d */ /* 0x002fea0003900000 */
[----:B------:R-:W1:Y:S02]  /*10c80*/  @!P0 SYNCS.PHASECHK.TRANS64 P0, [R9+URZ], R4 ;  /* 0x00000004090085a7 */ /* 0x000e64000800007f */
[----:B-1----:R-:W-:Y:S05]  /*10c90*/  @!P0 BRA `(.L_x_320) ;  /* 0xfffffffc00f08947 */ /* 0x002fea000383ffff */
[----:B------:R-:W-:Y:S05]  /*10ca0*/  BRA `(.L_x_345) ;  /* 0xfffffff400547947 */ /* 0x000fea000383ffff */
.L_x_321:
[----:B0-----:R0:W1:Y:S02]  /*10cb0*/  SYNCS.PHASECHK.TRANS64.TRYWAIT P0, [R6+URZ], R5 ;  /* 0x00000005060075a7 */ /* 0x001064000800017f */
[----:B-1----:R-:W-:Y:S05]  /*10cc0*/  @!P0 NANOSLEEP.SYNCS 0x989680 ;  /* 0x009896800000895d */ /* 0x002fea0003900000 */
[----:B------:R-:W1:Y:S02]  /*10cd0*/  @!P0 SYNCS.PHASECHK.TRANS64 P0, [R6+URZ], R5 ;  /* 0x00000005060085a7 */ /* 0x000e64000800007f */
[----:B-1----:R-:W-:Y:S05]  /*10ce0*/  @!P0 BRA `(.L_x_321) ;  /* 0xfffffffc00f08947 */ /* 0x002fea000383ffff */
[----:B------:R-:W-:Y:S05]  /*10cf0*/  BRA `(.L_x_346) ;  /* 0xfffffff400647947 */ /* 0x000fea000383ffff */
.L_x_322:
[----:B0-----:R0:W1:Y:S02]  /*10d00*/  SYNCS.PHASECHK.TRANS64.TRYWAIT P0, [R9+URZ], R4 ;  /* 0x00000004090075a7 */ /* 0x001064000800017f */
[----:B-1----:R-:W-:Y:S05]  /*10d10*/  @!P0 NANOSLEEP.SYNCS 0x989680 ;  /* 0x009896800000895d */ /* 0x002fea0003900000 */
[----:B------:R-:W1:Y:S02]  /*10d20*/  @!P0 SYNCS.PHASECHK.TRANS64 P0, [R9+URZ], R4 ;  /* 0x00000004090085a7 */ /* 0x000e64000800007f */
[----:B-1----:R-:W-:Y:S05]  /*10d30*/  @!P0 BRA `(.L_x_322) ;  /* 0xfffffffc00f08947 */ /* 0x002fea000383ffff */
[----:B------:R-:W-:Y:S05]  /*10d40*/  BRA `(.L_x_347) ;  /* 0xfffffff400747947 */ /* 0x000fea000383ffff */
.L_x_323:
[----:B0-----:R0:W1:Y:S02]  /*10d50*/  SYNCS.PHASECHK.TRANS64.TRYWAIT P0, [R6+URZ], R5 ;  /* 0x00000005060075a7 */ /* 0x001064000800017f */
[----:B-1----:R-:W-:Y:S05]  /*10d60*/  @!P0 NANOSLEEP.SYNCS 0x989680 ;  /* 0x009896800000895d */ /* 0x002fea0003900000 */
[----:B------:R-:W1:Y:S02]  /*10d70*/  @!P0 SYNCS.PHASECHK.TRANS64 P0, [R6+URZ], R5 ;  /* 0x00000005060085a7 */ /* 0x000e64000800007f */
[----:B-1----:R-:W-:Y:S05]  /*10d80*/  @!P0 BRA `(.L_x_323) ;  /* 0xfffffffc00f08947 */ /* 0x002fea000383ffff */
[----:B------:R-:W-:Y:S05]  /*10d90*/  BRA `(.L_x_348) ;  /* 0xfffffff400847947 */ /* 0x000fea000383ffff */
.L_x_324:
[----:B0-----:R0:W1:Y:S02]  /*10da0*/  SYNCS.PHASECHK.TRANS64.TRYWAIT P0, [R9+URZ], R4 ;  /* 0x00000004090075a7 */ /* 0x001064000800017f */
[----:B-1----:R-:W-:Y:S05]  /*10db0*/  @!P0 NANOSLEEP.SYNCS 0x989680 ;  /* 0x009896800000895d */ /* 0x002fea0003900000 */
[----:B------:R-:W1:Y:S02]  /*10dc0*/  @!P0 SYNCS.PHASECHK.TRANS64 P0, [R9+URZ], R4 ;  /* 0x00000004090085a7 */ /* 0x000e64000800007f */
[----:B-1----:R-:W-:Y:S05]  /*10dd0*/  @!P0 BRA `(.L_x_324) ;  /* 0xfffffffc00f08947 */ /* 0x002fea000383ffff */
[----:B------:R-:W-:Y:S05]  /*10de0*/  BRA `(.L_x_349) ;  /* 0xfffffff400947947 */ /* 0x000fea000383ffff */
.L_x_325:
[----:B0-----:R0:W1:Y:S02]  /*10df0*/  SYNCS.PHASECHK.TRANS64.TRYWAIT P0, [R6+URZ], R5 ;  /* 0x00000005060075a7 */ /* 0x001064000800017f */
[----:B-1----:R-:W-:Y:S05]  /*10e00*/  @!P0 NANOSLEEP.SYNCS 0x989680 ;  /* 0x009896800000895d */ /* 0x002fea0003900000 */
[----:B------:R-:W1:Y:S02]  /*10e10*/  @!P0 SYNCS.PHASECHK.TRANS64 P0, [R6+URZ], R5 ;  /* 0x00000005060085a7 */ /* 0x000e64000800007f */
[----:B-1----:R-:W-:Y:S05]  /*10e20*/  @!P0 BRA `(.L_x_325) ;  /* 0xfffffffc00f08947 */ /* 0x002fea000383ffff */
[----:B------:R-:W-:Y:S05]  /*10e30*/  BRA `(.L_x_350) ;  /* 0xfffffff400a47947 */ /* 0x000fea000383ffff */
.L_x_326:
[----:B0-----:R0:W1:Y:S02]  /*10e40*/  SYNCS.PHASECHK.TRANS64.TRYWAIT P0, [R9+URZ], R4 ;  /* 0x00000004090075a7 */ /* 0x001064000800017f */
[----:B-1----:R-:W-:Y:S05]  /*10e50*/  @!P0 NANOSLEEP.SYNCS 0x989680 ;  /* 0x009896800000895d */ /* 0x002fea0003900000 */
[----:B------:R-:W1:Y:S02]  /*10e60*/  @!P0 SYNCS.PHASECHK.TRANS64 P0, [R9+URZ], R4 ;  /* 0x00000004090085a7 */ /* 0x000e64000800007f */
[----:B-1----:R-:W-:Y:S05]  /*10e70*/  @!P0 BRA `(.L_x_326) ;  /* 0xfffffffc00f08947 */ /* 0x002fea000383ffff */
[----:B------:R-:W-:Y:S05]  /*10e80*/  BRA `(.L_x_351) ;  /* 0xfffffff400b47947 */ /* 0x000fea000383ffff */
.L_x_327:
[----:B0-----:R0:W1:Y:S02]  /*10e90*/  SYNCS.PHASECHK.TRANS64.TRYWAIT P0, [R6+URZ], R5 ;  /* 0x00000005060075a7 */ /* 0x001064000800017f */
[----:B-1----:R-:W-:Y:S05]  /*10ea0*/  @!P0 NANOSLEEP.SYNCS 0x989680 ;  /* 0x009896800000895d */ /* 0x002fea0003900000 */
[----:B------:R-:W1:Y:S02]  /*10eb0*/  @!P0 SYNCS.PHASECHK.TRANS64 P0, [R6+URZ], R5 ;  /* 0x00000005060085a7 */ /* 0x000e64000800007f */
[----:B-1----:R-:W-:Y:S05]  /*10ec0*/  @!P0 BRA `(.L_x_327) ;  /* 0xfffffffc00f08947 */ /* 0x002fea000383ffff */
[----:B------:R-:W-:Y:S05]  /*10ed0*/  BRA `(.L_x_352) ;  /* 0xfffffff400c47947 */ /* 0x000fea000383ffff */
.L_x_328:
[----:B0-----:R0:W1:Y:S02]  /*10ee0*/  SYNCS.PHASECHK.TRANS64.TRYWAIT P0, [R9+URZ], R4 ;  /* 0x00000004090075a7 */ /* 0x001064000800017f */
[----:B-1----:R-:W-:Y:S05]  /*10ef0*/  @!P0 NANOSLEEP.SYNCS 0x989680 ;  /* 0x009896800000895d */ /* 0x002fea0003900000 */
[----:B------:R-:W1:Y:S02]  /*10f00*/  @!P0 SYNCS.PHASECHK.TRANS64 P0, [R9+URZ], R4 ;  /* 0x00000004090085a7 */ /* 0x000e64000800007f */
[----:B-1----:R-:W-:Y:S05]  /*10f10*/  @!P0 BRA `(.L_x_328) ;  /* 0xfffffffc00f08947 */ /* 0x002fea000383ffff */
[----:B------:R-:W-:Y:S05]  /*10f20*/  BRA `(.L_x_353) ;  /* 0xfffffff400d47947 */ /* 0x000fea000383ffff */
.L_x_329:
[----:B0-----:R0:W1:Y:S02]  /*10f30*/  SYNCS.PHASECHK.TRANS64.TRYWAIT P0, [R6+URZ], R5 ;  /* 0x00000005060075a7 */ /* 0x001064000800017f */
[----:B-1----:R-:W-:Y:S05]  /*10f40*/  @!P0 NANOSLEEP.SYNCS 0x989680 ;  /* 0x009896800000895d */ /* 0x002fea0003900000 */
[----:B------:R-:W1:Y:S02]  /*10f50*/  @!P0 SYNCS.PHASECHK.TRANS64 P0, [R6+URZ], R5 ;  /* 0x00000005060085a7 */ /* 0x000e64000800007f */
[----:B-1----:R-:W-:Y:S05]  /*10f60*/  @!P0 BRA `(.L_x_329) ;  /* 0xfffffffc00f08947 */ /* 0x002fea000383ffff */
[----:B------:R-:W-:Y:S05]  /*10f70*/  BRA `(.L_x_354) ;  /* 0xfffffff400e47947 */ /* 0x000fea000383ffff */
.L_x_330:
[----:B0-----:R0:W1:Y:S02]  /*10f80*/  SYNCS.PHASECHK.TRANS64.TRYWAIT P0, [R9+URZ], R4 ;  /* 0x00000004090075a7 */ /* 0x001064000800017f */
[----:B-1----:R-:W-:Y:S05]  /*10f90*/  @!P0 NANOSLEEP.SYNCS 0x989680 ;  /* 0x009896800000895d */ /* 0x002fea0003900000 */
[----:B------:R-:W1:Y:S02]  /*10fa0*/  @!P0 SYNCS.PHASECHK.TRANS64 P0, [R9+URZ], R4 ;  /* 0x00000004090085a7 */ /* 0x000e64000800007f */
[----:B-1----:R-:W-:Y:S05]  /*10fb0*/  @!P0 BRA `(.L_x_330) ;  /* 0xfffffffc00f08947 */ /* 0x002fea000383ffff */
[----:B------:R-:W-:Y:S05]  /*10fc0*/  BRA `(.L_x_355) ;  /* 0xfffffff400f47947 */ /* 0x000fea000383ffff */
.L_x_331:
[----:B-1----:R1:W2:Y:S02]  /*10fd0*/  SYNCS.PHASECHK.TRANS64.TRYWAIT P0, [R6+URZ], R5 ;  /* 0x00000005060075a7 */ /* 0x0022a4000800017f */
[----:B--2---:R-:W-:Y:S05]  /*10fe0*/  @!P0 NANOSLEEP.SYNCS 0x989680 ;  /* 0x009896800000895d */ /* 0x004fea0003900000 */
[----:B------:R-:W2:Y:S02]  /*10ff0*/  @!P0 SYNCS.PHASECHK.TRANS64 P0, [R6+URZ], R5 ;  /* 0x00000005060085a7 */ /* 0x000ea4000800007f */
[----:B--2---:R-:W-:Y:S05]  /*11000*/  @!P0 BRA `(.L_x_331) ;  /* 0xfffffffc00f08947 */ /* 0x004fea000383ffff */
[----:B------:R-:W-:Y:S05]  /*11010*/  BRA `(.L_x_356) ;  /* 0xfffffff400fc7947 */ /* 0x000fea000383ffff */
.L_x_357:
[----:B------:R-:W-:-:S00]  /*11020*/  BRA `(.L_x_357) ;  /* 0xfffffffc00fc7947 */ /* 0x000fc0000383ffff */
[----:B------:R-:W-:-:S00]  /*11030*/  NOP ;  /* 0x0000000000007918 */ /* 0x000fc00000000000 */
        /* <DEDUP_REMOVED lines=12> */
.L_x_358:


//--------------------- .nv.shared._ZN7cutlass13device_kernelINS_4gemm6kernel13GemmUniversalIN4cute5tupleIJiiiiEEENS1_10collective13CollectiveMmaINS1_37MainloopSm90TmaGmmaWarpSpecializedFP8ILi18ENS5_IJNS4_1CILi1EEESB_SB_EEENS1_35KernelTmaWarpSpecializedCooperativeEEENS5_IJNSA_ILi128EEENSA_ILi256EEENSA_ILi32EEEEEENS_12float_e4m3_tENS5_IJlSB_lEEESJ_SK_NS4_8TiledMMAINS4_8MMA_AtomIJNS4_4SM904GMMA31MMA_64x256x32_F32E4M3E4M3_SS_TNILNSO_7ScaleInE1ELSQ_1EEEEEENS4_6LayoutINS5_IJNSA_ILi2EEESB_SB_EEENS5_IJSB_NSA_ILi0EEESW_EEEEENS5_IJNS4_10UnderscoreESZ_SZ_EEEEENS4_13SM90_TMA_LOADENS4_14ComposedLayoutINS4_7SwizzleILi1ELi4ELi3EEENS4_18smem_ptr_flag_bitsILi8EEENST_INS5_IJNSA_ILi8EEESH_EEENS5_IJSH_SB_EEEEEEEvNS4_8identityES12_S1C_vS1D_EENS_8epilogue10collective6detail29Sm90TmaWarpSpecializedAdapterINS1G_15DefaultEpilogueISJ_SK_SK_NS1F_6thread17LinearCombinationISJ_Li1EffLNS1K_9ScaleType4KindE0ELNS_15FloatRoundStyleE2ESJ_EENS1_15EpilogueDefaultEEEEEvvEEEEvNT_6ParamsE --------------------------
	.section	.nv.shared._ZN7cutlass13device_kernelINS_4gemm6kernel13GemmUniversalIN4cute5tupleIJiiiiEEENS1_10collective13CollectiveMmaINS1_37MainloopSm90TmaGmmaWarpSpecializedFP8ILi18ENS5_IJNS4_1CILi1EEESB_SB_EEENS1_35KernelTmaWarpSpecializedCooperativeEEENS5_IJNSA_ILi128EEENSA_ILi256EEENSA_ILi32EEEEEENS_12float_e4m3_tENS5_IJlSB_lEEESJ_SK_NS4_8TiledMMAINS4_8MMA_AtomIJNS4_4SM904GMMA31MMA_64x256x32_F32E4M3E4M3_SS_TNILNSO_7ScaleInE1ELSQ_1EEEEEENS4_6LayoutINS5_IJNSA_ILi2EEESB_SB_EEENS5_IJSB_NSA_ILi0EEESW_EEEEENS5_IJNS4_10UnderscoreESZ_SZ_EEEEENS4_13SM90_TMA_LOADENS4_14ComposedLayoutINS4_7SwizzleILi1ELi4ELi3EEENS4_18smem_ptr_flag_bitsILi8EEENST_INS5_IJNSA_ILi8EEESH_EEENS5_IJSH_SB_EEEEEEEvNS4_8identityES12_S1C_vS1D_EENS_8epilogue10collective6detail29Sm90TmaWarpSpecializedAdapterINS1G_15DefaultEpilogueISJ_SK_SK_NS1F_6thread17LinearCombinationISJ_Li1EffLNS1K_9ScaleType4KindE0ELNS_15FloatRoundStyleE2ESJ_EENS1_15EpilogueDefaultEEEEEvvEEEEvNT_6ParamsE,"aw",@nobits
	.sectionflags	@""
	.align	16
	.zero		1024


//--------------------- .nv.shared.reserved.0     --------------------------
	.section	.nv.shared.reserved.0,"aw",@nobits
	.weak		__nv_reservedSMEM_offset_0_alias
	.size		__nv_reservedSMEM_offset_0_alias, 0, 0
	.other		__nv_reservedSMEM_offset_0_alias,@"STO_CUDA_RESERVED_SHARED STV_DEFAULT"
__nv_reservedSMEM_offset_0_alias:
	.zero		0


//--------------------- .nv.global                --------------------------
	.section	.nv.global,"aw",@nobits
.nv.global:
	.type		_ZN40_INTERNAL_70d53f08_4_k_cu_40679774_168054cute1_E,@object
	.size		_ZN40_INTERNAL_70d53f08_4_k_cu_40679774_168054cute1_E,(_ZN40_INTERNAL_70d53f08_4_k_cu_40679774_168054cuda3std3__45__cpo6cbeginE - _ZN40_INTERNAL_70d53f08_4_k_cu_40679774_168054cute1_E)
_ZN40_INTERNAL_70d53f08_4_k_cu_40679774_168054cute1_E:
	.zero		1
	.type		_ZN40_INTERNAL_70d53f08_4_k_cu_40679774_168054cuda3std3__45__cpo6cbeginE,@object
	.size		_ZN40_INTERNAL_70d53f08_4_k_cu_40679774_168054cuda3std3__45__cpo6cbeginE,(_ZN40_INTERNAL_70d53f08_4_k_cu_40679774_168054cuda3std3__48in_placeE - _ZN40_INTERNAL_70d53f08_4_k_cu_40679774_168054cuda3std3__45__cpo6cbeginE)
_ZN40_INTERNAL_70d53f08_4_k_cu_40679774_168054cuda3std3__45__cpo6cbeginE:
	.zero		1
	.type		_ZN40_INTERNAL_70d53f08_4_k_cu_40679774_168054cuda3std3__48in_placeE,@object
	.size		_ZN40_INTERNAL_70d53f08_4_k_cu_40679774_168054cuda3std3__48in_placeE,(_ZN40_INTERNAL_70d53f08_4_k_cu_40679774_168054cuda3std6ranges3__45__cpo9iter_moveE - _ZN40_INTERNAL_70d53f08_4_k_cu_40679774_168054cuda3std3__48in_placeE)
_ZN40_INTERNAL_70d53f08_4_k_cu_40679774_168054cuda3std3__48in_placeE:
	.zero		1
	.type		_ZN40_INTERNAL_70d53f08_4_k_cu_40679774_168054cuda3std6ranges3__45__cpo9iter_moveE,@object
	.size		_ZN40_INTERNAL_70d53f08_4_k_cu_40679774_168054cuda3std6ranges3__45__cpo9iter_moveE,(_ZN40_INTERNAL_70d53f08_4_k_cu_40679774_168054cuda3std3__45__cpo5beginE - _ZN40_INTERNAL_70d53f08_4_k_cu_40679774_168054cuda3std6ranges3__45__cpo9iter_moveE)
_ZN40_INTERNAL_70d53f08_4_k_cu_40679774_168054cuda3std6ranges3__45__cpo9iter_moveE:
	.zero		1
	.type		_ZN40_INTERNAL_70d53f08_4_k_cu_40679774_168054cuda3std3__45__cpo5beginE,@object
	.size		_ZN40_INTERNAL_70d53f08_4_k_cu_40679774_168054cuda3std3__45__cpo5beginE,(_ZN40_INTERNAL_70d53f08_4_k_cu_40679774_168054cuda3std3__442_GLOBAL__N__70d53f08_4_k_cu_40679774_168056ignoreE - _ZN40_INTERNAL_70d53f08_4_k_cu_40679774_168054cuda3std3__45__cpo5beginE)
_ZN40_INTERNAL_70d53f08_4_k_cu_40679774_168054cuda3std3__45__cpo5beginE:
	.zero		1
	.type		_ZN40_INTERNAL_70d53f08_4_k_cu_40679774_168054cuda3std3__442_GLOBAL__N__70d53f08_4_k_cu_40679774_168056ignoreE,@object
	.size		_ZN40_INTERNAL_70d53f08_4_k_cu_40679774_168054cuda3std3__442_GLOBAL__N__70d53f08_4_k_cu_40679774_168056ignoreE,(_ZN40_INTERNAL_70d53f08_4_k_cu_40679774_168054cute7productE - _ZN40_INTERNAL_70d53f08_4_k_cu_40679774_168054cuda3std3__442_GLOBAL__N__70d53f08_4_k_cu_40679774_168056ignoreE)
_ZN40_INTERNAL_70d53f08_4_k_cu_40679774_168054cuda3std3__442_GLOBAL__N__70d53f08_4_k_cu_40679774_168056ignoreE:
	.zero		1
	.type		_ZN40_INTERNAL_70d53f08_4_k_cu_40679774_168054cute7productE,@object
	.size		_ZN40_INTERNAL_70d53f08_4_k_cu_40679774_168054cute7productE,(_ZN40_INTERNAL_70d53f08_4_k_cu_40679774_168054cuda3std3__45__cpo3endE - _ZN40_INTERNAL_70d53f08_4_k_cu_40679774_168054cute7productE)
_ZN40_INTERNAL_70d53f08_4_k_cu_40679774_168054cute7productE:
	.zero		1
	.type		_ZN40_INTERNAL_70d53f08_4_k_cu_40679774_168054cuda3std3__45__cpo3endE,@object
	.size		_ZN40_INTERNAL_70d53f08_4_k_cu_40679774_168054cuda3std3__45__cpo3endE,(_ZN40_INTERNAL_70d53f08_4_k_cu_40679774_168054cuda3std3__419piecewise_constructE - _ZN40_INTERNAL_70d53f08_4_k_cu_40679774_168054cuda3std3__45__cpo3endE)
_ZN40_INTERNAL_70d53f08_4_k_cu_40679774_168054cuda3std3__45__cpo3endE:
	.zero		1
	.type		_ZN40_INTERNAL_70d53f08_4_k_cu_40679774_168054cuda3std3__419piecewise_constructE,@object
	.size		_ZN40_INTERNAL_70d53f08_4_k_cu_40679774_168054cuda3std3__419piecewise_constructE,(_ZN40_INTERNAL_70d53f08_4_k_cu_40679774_168054cuda3std3__45__cpo4cendE - _ZN40_INTERNAL_70d53f08_4_k_cu_40679774_168054cuda3std3__419piecewise_constructE)
_ZN40_INTERNAL_70d53f08_4_k_cu_40679774_168054cuda3std3__419piecewise_constructE:
	.zero		1
	.type		_ZN40_INTERNAL_70d53f08_4_k_cu_40679774_168054cuda3std3__45__cpo4cendE,@object
	.size		_ZN40_INTERNAL_70d53f08_4_k_cu_40679774_168054cuda3std3__45__cpo4cendE,(_ZN40_INTERNAL_70d53f08_4_k_cu_40679774_168054cuda3std6ranges3__45__cpo4swapE - _ZN40_INTERNAL_70d53f08_4_k_cu_40679774_168054cuda3std3__45__cpo4cendE)
_ZN40_INTERNAL_70d53f08_4_k_cu_40679774_168054cuda3std3__45__cpo4cendE:
	.zero		1
	.type		_ZN40_INTERNAL_70d53f08_4_k_cu_40679774_168054cuda3std6ranges3__45__cpo4swapE,@object
	.size		_ZN40_INTERNAL_70d53f08_4_k_cu_40679774_168054cuda3std6ranges3__45__cpo4swapE,(.L_7 - _ZN40_INTERNAL_70d53f08_4_k_cu_40679774_168054cuda3std6ranges3__45__cpo4swapE)
_ZN40_INTERNAL_70d53f08_4_k_cu_40679774_168054cuda3std6ranges3__45__cpo4swapE:
	.zero		1
.L_7:


//--------------------- .nv.constant0._ZN7cutlass13device_kernelINS_4gemm6kernel13GemmUniversalIN4cute5tupleIJiiiiEEENS1_10collective13CollectiveMmaINS1_37MainloopSm90TmaGmmaWarpSpecializedFP8ILi18ENS5_IJNS4_1CILi1EEESB_SB_EEENS1_35KernelTmaWarpSpecializedCooperativeEEENS5_IJNSA_ILi128EEENSA_ILi256EEENSA_ILi32EEEEEENS_12float_e4m3_tENS5_IJlSB_lEEESJ_SK_NS4_8TiledMMAINS4_8MMA_AtomIJNS4_4SM904GMMA31MMA_64x256x32_F32E4M3E4M3_SS_TNILNSO_7ScaleInE1ELSQ_1EEEEEENS4_6LayoutINS5_IJNSA_ILi2EEESB_SB_EEENS5_IJSB_NSA_ILi0EEESW_EEEEENS5_IJNS4_10UnderscoreESZ_SZ_EEEEENS4_13SM90_TMA_LOADENS4_14ComposedLayoutINS4_7SwizzleILi1ELi4ELi3EEENS4_18smem_ptr_flag_bitsILi8EEENST_INS5_IJNSA_ILi8EEESH_EEENS5_IJSH_SB_EEEEEEEvNS4_8identityES12_S1C_vS1D_EENS_8epilogue10collective6detail29Sm90TmaWarpSpecializedAdapterINS1G_15DefaultEpilogueISJ_SK_SK_NS1F_6thread17LinearCombinationISJ_Li1EffLNS1K_9ScaleType4KindE0ELNS_15FloatRoundStyleE2ESJ_EENS1_15EpilogueDefaultEEEEEvvEEEEvNT_6ParamsE --------------------------
	.section	.nv.constant0._ZN7cutlass13device_kernelINS_4gemm6kernel13GemmUniversalIN4cute5tupleIJiiiiEEENS1_10collective13CollectiveMmaINS1_37MainloopSm90TmaGmmaWarpSpecializedFP8ILi18ENS5_IJNS4_1CILi1EEESB_SB_EEENS1_35KernelTmaWarpSpecializedCooperativeEEENS5_IJNSA_ILi128EEENSA_ILi256EEENSA_ILi32EEEEEENS_12float_e4m3_tENS5_IJlSB_lEEESJ_SK_NS4_8TiledMMAINS4_8MMA_AtomIJNS4_4SM904GMMA31MMA_64x256x32_F32E4M3E4M3_SS_TNILNSO_7ScaleInE1ELSQ_1EEEEEENS4_6LayoutINS5_IJNSA_ILi2EEESB_SB_EEENS5_IJSB_NSA_ILi0EEESW_EEEEENS5_IJNS4_10UnderscoreESZ_SZ_EEEEENS4_13SM90_TMA_LOADENS4_14ComposedLayoutINS4_7SwizzleILi1ELi4ELi3EEENS4_18smem_ptr_flag_bitsILi8EEENST_INS5_IJNSA_ILi8EEESH_EEENS5_IJSH_SB_EEEEEEEvNS4_8identityES12_S1C_vS1D_EENS_8epilogue10collective6detail29Sm90TmaWarpSpecializedAdapterINS1G_15DefaultEpilogueISJ_SK_SK_NS1F_6thread17LinearCombinationISJ_Li1EffLNS1K_9ScaleType4KindE0ELNS_15FloatRoundStyleE2ESJ_EENS1_15EpilogueDefaultEEEEEvvEEEEvNT_6ParamsE,"a",@progbits
	.sectionflags	@""
	.align	4
.nv.constant0._ZN7cutlass13device_kernelINS_4gemm6kernel13GemmUniversalIN4cute5tupleIJiiiiEEENS1_10collective13CollectiveMmaINS1_37MainloopSm90TmaGmmaWarpSpecializedFP8ILi18ENS5_IJNS4_1CILi1EEESB_SB_EEENS1_35KernelTmaWarpSpecializedCooperativeEEENS5_IJNSA_ILi128EEENSA_ILi256EEENSA_ILi32EEEEEENS_12float_e4m3_tENS5_IJlSB_lEEESJ_SK_NS4_8TiledMMAINS4_8MMA_AtomIJNS4_4SM904GMMA31MMA_64x256x32_F32E4M3E4M3_SS_TNILNSO_7ScaleInE1ELSQ_1EEEEEENS4_6LayoutINS5_IJNSA_ILi2EEESB_SB_EEENS5_IJSB_NSA_ILi0EEESW_EEEEENS5_IJNS4_10UnderscoreESZ_SZ_EEEEENS4_13SM90_TMA_LOADENS4_14ComposedLayoutINS4_7SwizzleILi1ELi4ELi3EEENS4_18smem_ptr_flag_bitsILi8EEENST_INS5_IJNSA_ILi8EEESH_EEENS5_IJSH_SB_EEEEEEEvNS4_8identityES12_S1C_vS1D_EENS_8epilogue10collective6detail29Sm90TmaWarpSpecializedAdapterINS1G_15DefaultEpilogueISJ_SK_SK_NS1F_6thread17LinearCombinationISJ_Li1EffLNS1K_9ScaleType4KindE0ELNS_15FloatRoundStyleE2ESJ_EENS1_15EpilogueDefaultEEEEEvvEEEEvNT_6ParamsE:
	.zero		1664


//--------------------- SYMBOLS --------------------------

	.type		.nv.reservedSmem.offset0,@object
	.size		.nv.reservedSmem.offset0,0x4
